def matmul_kernel(
    a_ptr,
    b_ptr,
    c_ptr,
    M,
    N,
    K,
    stride_am,
    stride_ak,
    stride_bk,
    stride_bn,
    stride_cm,
    stride_cn,
    BLOCK_M: tl.constexpr,
    BLOCK_N: tl.constexpr,
    BLOCK_K: tl.constexpr,
    GROUP_M: tl.constexpr,
):
    pid = tl.program_id(axis=0)
    num_pid_m = tl.cdiv(M, BLOCK_M)
    num_pid_n = tl.cdiv(N, BLOCK_N)
    num_pid_in_group = GROUP_M * num_pid_n
    group_id = pid // num_pid_in_group
    first_pid_m = group_id * GROUP_M
    group_size_m = min(num_pid_m - first_pid_m, GROUP_M)
    pid_m = first_pid_m + ((pid % num_pid_in_group) % group_size_m)
    pid_n = (pid % num_pid_in_group) // group_size_m

    offs_am = (pid_m * BLOCK_M + tl.arange(0, BLOCK_M)) % M
    offs_bn = (pid_n * BLOCK_N + tl.arange(0, BLOCK_N)) % N
    offs_k = tl.arange(0, BLOCK_K)
    a_ptrs = a_ptr + offs_am[:, None] * stride_am + offs_k[None, :] * stride_ak
    b_ptrs = b_ptr + offs_k[:, None] * stride_bk + offs_bn[None, :] * stride_bn

    acc = tl.zeros((BLOCK_M, BLOCK_N), dtype=tl.float32)
    for kk in range(0, tl.cdiv(K, BLOCK_K)):
        a = tl.load(a_ptrs, mask=offs_k[None, :] < K - kk * BLOCK_K, other=0.0)
        b = tl.load(b_ptrs, mask=offs_k[:, None] < K - kk * BLOCK_K, other=0.0)
        acc = tl.dot(a, b, acc)
        a_ptrs += BLOCK_K * stride_ak
        b_ptrs += BLOCK_K * stride_bk

    c = acc.to(c_ptr.dtype.element_ty)
    offs_cm = pid_m * BLOCK_M + tl.arange(0, BLOCK_M)
    offs_cn = pid_n * BLOCK_N + tl.arange(0, BLOCK_N)
    c_ptrs = c_ptr + offs_cm[:, None] * stride_cm + offs_cn[None, :] * stride_cn
    mask = (offs_cm[:, None] < M) & (offs_cn[None, :] < N)
    tl.store(c_ptrs, c, mask=mask)

# config = {"BLOCK_K": 16, "BLOCK_M": 16, "BLOCK_N": 512, "GROUP_M": 8, "arch": "sm_80", "dtype": "bf16", "num_ctas": 1, "num_stages": 3, "num_warps": 4}
# arch = sm_80


// ===== COMPILED SASS (sm_80) =====

	.target	sm_80

	.elftype	@"ET_EXEC"


//--------------------- .note.nv.tkinfo           --------------------------
	.section	.note.nv.tkinfo,"",@"SHT_NOTE"
	.sectionflags	@"SHF_NOTE_NV_TKINFO"
	.tkinfo
        /*0018*/ 	.word	0x00000002
        /*0030*/ 	.string	""
        /*0030*/ 	.string	"ptxas"
        /*0030*/ 	.string	"Cuda compilation tools, release 13.0, V13.0.88"
        /*0030*/ 	.string	"Build cuda_13.0.r13.0/compiler.36424714_0"
        /*0030*/ 	.string	"-v  -suppress-debug-info  -lineinfo  -arch sm_80 "



//--------------------- .note.nv.cuinfo           --------------------------
	.section	.note.nv.cuinfo,"",@"SHT_NOTE"
	.sectionflags	@"SHF_NOTE_NV_CUINFO"
        /*0018*/ 	.short	0x0002
        /*001a*/ 	.short	0x0050
        /*001c*/ 	.short	0x0082
	.zero		2


//--------------------- .nv.info                  --------------------------
	.section	.nv.info,"",@"SHT_CUDA_INFO"
	.align	4


	//----- nvinfo : EIATTR_REGCOUNT
	.align		4
        /*0000*/ 	.byte	0x04, 0x2f
        /*0002*/ 	.short	(.L_1 - .L_0)
	.align		4
.L_0:
        /*0004*/ 	.word	index@(matmul_kernel)
        /*0008*/ 	.word	0x000000ff


	//----- nvinfo : EIATTR_FRAME_SIZE
	.align		4
.L_1:
        /*000c*/ 	.byte	0x04, 0x11
        /*000e*/ 	.short	(.L_3 - .L_2)
	.align		4
.L_2:
        /*0010*/ 	.word	index@(matmul_kernel)
        /*0014*/ 	.word	0x00000080


	//----- nvinfo : EIATTR_MIN_STACK_SIZE
	.align		4
.L_3:
        /*0018*/ 	.byte	0x04, 0x12
        /*001a*/ 	.short	(.L_5 - .L_4)
	.align		4
.L_4:
        /*001c*/ 	.word	index@(matmul_kernel)
        /*0020*/ 	.word	0x00000080
.L_5:


//--------------------- .nv.info.matmul_kernel    --------------------------
	.section	.nv.info.matmul_kernel,"",@"SHT_CUDA_INFO"
	.sectionflags	@""
	.align	4


	//----- nvinfo : EIATTR_CUDA_API_VERSION
	.align		4
        /*0000*/ 	.byte	0x04, 0x37
        /*0002*/ 	.short	(.L_7 - .L_6)
.L_6:
        /*0004*/ 	.word	0x00000082


	//----- nvinfo : EIATTR_SW2861232_WAR
	.align		4
.L_7:
        /*0008*/ 	.byte	0x01, 0x35
	.zero		2


	//----- nvinfo : EIATTR_PARAM_CBANK
	.align		4
        /*000c*/ 	.byte	0x04, 0x0a
        /*000e*/ 	.short	(.L_9 - .L_8)
	.align		4
.L_8:
        /*0010*/ 	.word	index@(.nv.constant0.matmul_kernel)
        /*0014*/ 	.short	0x0160
        /*0016*/ 	.short	0x0050


	//----- nvinfo : EIATTR_CBANK_PARAM_SIZE
	.align		4
.L_9:
        /*0018*/ 	.byte	0x03, 0x19
        /*001a*/ 	.short	0x0050


	//----- nvinfo : EIATTR_KPARAM_INFO
	.align		4
        /*001c*/ 	.byte	0x04, 0x17
        /*001e*/ 	.short	(.L_11 - .L_10)
.L_10:
        /*0020*/ 	.word	0x00000000
        /*0024*/ 	.short	0x000d
        /*0026*/ 	.short	0x0048
        /*0028*/ 	.byte	0x00, 0xf4, 0x21, 0x00


	//----- nvinfo : EIATTR_KPARAM_INFO
	.align		4
.L_11:
        /*002c*/ 	.byte	0x04, 0x17
        /*002e*/ 	.short	(.L_13 - .L_12)
.L_12:
        /*0030*/ 	.word	0x00000000
        /*0034*/ 	.short	0x000c
        /*0036*/ 	.short	0x0040
        /*0038*/ 	.byte	0x00, 0xf4, 0x21, 0x00


	//----- nvinfo : EIATTR_KPARAM_INFO
	.align		4
.L_13:
        /*003c*/ 	.byte	0x04, 0x17
        /*003e*/ 	.short	(.L_15 - .L_14)
.L_14:
        /*0040*/ 	.word	0x00000000
        /*0044*/ 	.short	0x000b
        /*0046*/ 	.short	0x0038
        /*0048*/ 	.byte	0x00, 0xf0, 0x11, 0x00


	//----- nvinfo : EIATTR_KPARAM_INFO
	.align		4
.L_15:
        /*004c*/ 	.byte	0x04, 0x17
        /*004e*/ 	.short	(.L_17 - .L_16)
.L_16:
        /*0050*/ 	.word	0x00000000
        /*0054*/ 	.short	0x000a
        /*0056*/ 	.short	0x0034
        /*0058*/ 	.byte	0x00, 0xf0, 0x11, 0x00


	//----- nvinfo : EIATTR_KPARAM_INFO
	.align		4
.L_17:
        /*005c*/ 	.byte	0x04, 0x17
        /*005e*/ 	.short	(.L_19 - .L_18)
.L_18:
        /*0060*/ 	.word	0x00000000
        /*0064*/ 	.short	0x0009
        /*0066*/ 	.short	0x0030
        /*0068*/ 	.byte	0x00, 0xf0, 0x11, 0x00


	//----- nvinfo : EIATTR_KPARAM_INFO
	.align		4
.L_19:
        /*006c*/ 	.byte	0x04, 0x17
        /*006e*/ 	.short	(.L_21 - .L_20)
.L_20:
        /*0070*/ 	.word	0x00000000
        /*0074*/ 	.short	0x0008
        /*0076*/ 	.short	0x002c
        /*0078*/ 	.byte	0x00, 0xf0, 0x11, 0x00


	//----- nvinfo : EIATTR_KPARAM_INFO
	.align		4
.L_21:
        /*007c*/ 	.byte	0x04, 0x17
        /*007e*/ 	.short	(.L_23 - .L_22)
.L_22:
        /*0080*/ 	.word	0x00000000
        /*0084*/ 	.short	0x0007
        /*0086*/ 	.short	0x0028
        /*0088*/ 	.byte	0x00, 0xf0, 0x11, 0x00


	//----- nvinfo : EIATTR_KPARAM_INFO
	.align		4
.L_23:
        /*008c*/ 	.byte	0x04, 0x17
        /*008e*/ 	.short	(.L_25 - .L_24)
.L_24:
        /*0090*/ 	.word	0x00000000
        /*0094*/ 	.short	0x0006
        /*0096*/ 	.short	0x0024
        /*0098*/ 	.byte	0x00, 0xf0, 0x11, 0x00


	//----- nvinfo : EIATTR_KPARAM_INFO
	.align		4
.L_25:
        /*009c*/ 	.byte	0x04, 0x17
        /*009e*/ 	.short	(.L_27 - .L_26)
.L_26:
        /*00a0*/ 	.word	0x00000000
        /*00a4*/ 	.short	0x0005
        /*00a6*/ 	.short	0x0020
        /*00a8*/ 	.byte	0x00, 0xf0, 0x11, 0x00


	//----- nvinfo : EIATTR_KPARAM_INFO
	.align		4
.L_27:
        /*00ac*/ 	.byte	0x04, 0x17
        /*00ae*/ 	.short	(.L_29 - .L_28)
.L_28:
        /*00b0*/ 	.word	0x00000000
        /*00b4*/ 	.short	0x0004
        /*00b6*/ 	.short	0x001c
        /*00b8*/ 	.byte	0x00, 0xf0, 0x11, 0x00


	//----- nvinfo : EIATTR_KPARAM_INFO
	.align		4
.L_29:
        /*00bc*/ 	.byte	0x04, 0x17
        /*00be*/ 	.short	(.L_31 - .L_30)
.L_30:
        /*00c0*/ 	.word	0x00000000
        /*00c4*/ 	.short	0x0003
        /*00c6*/ 	.short	0x0018
        /*00c8*/ 	.byte	0x00, 0xf0, 0x11, 0x00


	//----- nvinfo : EIATTR_KPARAM_INFO
	.align		4
.L_31:
        /*00cc*/ 	.byte	0x04, 0x17
        /*00ce*/ 	.short	(.L_33 - .L_32)
.L_32:
        /*00d0*/ 	.word	0x00000000
        /*00d4*/ 	.short	0x0002
        /*00d6*/ 	.short	0x0010
        /*00d8*/ 	.byte	0x00, 0xf4, 0x21, 0x00


	//----- nvinfo : EIATTR_KPARAM_INFO
	.align		4
.L_33:
        /*00dc*/ 	.byte	0x04, 0x17
        /*00de*/ 	.short	(.L_35 - .L_34)
.L_34:
        /*00e0*/ 	.word	0x00000000
        /*00e4*/ 	.short	0x0001
        /*00e6*/ 	.short	0x0008
        /*00e8*/ 	.byte	0x00, 0xf4, 0x21, 0x00


	//----- nvinfo : EIATTR_KPARAM_INFO
	.align		4
.L_35:
        /*00ec*/ 	.byte	0x04, 0x17
        /*00ee*/ 	.short	(.L_37 - .L_36)
.L_36:
        /*00f0*/ 	.word	0x00000000
        /*00f4*/ 	.short	0x0000
        /*00f6*/ 	.short	0x0000
        /*00f8*/ 	.byte	0x00, 0xf4, 0x21, 0x00


	//----- nvinfo : EIATTR_MAXREG_COUNT
	.align		4
.L_37:
        /*00fc*/ 	.byte	0x03, 0x1b
        /*00fe*/ 	.short	0x00ff


	//----- nvinfo : EIATTR_NUM_BARRIERS
	.align		4
        /*0100*/ 	.byte	0x02, 0x4c
        /*0102*/ 	.byte	0x01
	.zero		1


	//----- nvinfo : EIATTR_ANNOTATIONS
	.align		4
        /*0104*/ 	.byte	0x04, 0x55
        /*0106*/ 	.short	(.L_39 - .L_38)


	//   ....[0]....
.L_38:
        /*0108*/ 	.word	0x00000001
        /*010c*/ 	.byte	0xa0, 0x05, 0x00, 0x00, 0x01, 0x00, 0x00, 0x00, 0xd0, 0x05, 0x00, 0x00, 0x01, 0x00, 0x00, 0x00
        /* <DEDUP_REMOVED lines=30> */
        /*02fc*/ 	.byte	0xa0, 0x84, 0x00, 0x00, 0x01, 0x00, 0x00, 0x00, 0xc0, 0x84, 0x00, 0x00


	//----- nvinfo : EIATTR_MERCURY_ISA_VERSION
	.align		4
.L_39:
        /*0308*/ 	.byte	0x03, 0x5f
        /*030a*/ 	.short	0x0000


	//----- nvinfo : EIATTR_EXIT_INSTR_OFFSETS
	.align		4
        /*030c*/ 	.byte	0x04, 0x1c
        /*030e*/ 	.short	(.L_41 - .L_40)


	//   ....[0]....
.L_40:
        /*0310*/ 	.word	0x00009290


	//   ....[1]....
        /*0314*/ 	.word	0x000092c0


	//----- nvinfo : EIATTR_REQNTID
	.align		4
.L_41:
        /*0318*/ 	.byte	0x04, 0x10
        /*031a*/ 	.short	(.L_43 - .L_42)
.L_42:
        /*031c*/ 	.word	0x00000080
        /*0320*/ 	.word	0x00000001
        /*0324*/ 	.word	0x00000001
.L_43:


//--------------------- .nv.callgraph             --------------------------
	.section	.nv.callgraph,"",@"SHT_CUDA_CALLGRAPH"
	.align	4
	.sectionentsize	8
	.align		4
        /*0000*/ 	.word	0x00000000
	.align		4
        /*0004*/ 	.word	0xffffffff
	.align		4
        /*0008*/ 	.word	0x00000000
	.align		4
        /*000c*/ 	.word	0xfffffffe
	.align		4
        /*0010*/ 	.word	0x00000000
	.align		4
        /*0014*/ 	.word	0xfffffffd
	.align		4
        /*0018*/ 	.word	0x00000000
	.align		4
        /*001c*/ 	.word	0xfffffffc


//--------------------- .nv.rel.action            --------------------------
	.section	.nv.rel.action,"",@"SHT_CUDA_RELOCINFO"
	.align	8
	.sectionentsize	8
        /*0000*/ 	.byte	0x73, 0x00, 0x00, 0x00, 0x00, 0x00, 0x00, 0x00, 0x00, 0x00, 0x00, 0x11, 0x25, 0x00, 0x05, 0x36


//--------------------- .nv.constant0.matmul_kernel --------------------------
	.section	.nv.constant0.matmul_kernel,"a",@progbits
	.sectionflags	@""
	.align	4
.nv.constant0.matmul_kernel:
	.zero		432


//--------------------- .text.matmul_kernel       --------------------------
	.section	.text.matmul_kernel,"ax",@progbits
	.sectioninfo	@"SHI_REGISTERS=255"
	.align	128
        .global         matmul_kernel
        .type           matmul_kernel,@function
        .size           matmul_kernel,(.L_x_5 - matmul_kernel)
        .other          matmul_kernel,@"STO_CUDA_ENTRY STV_DEFAULT"
matmul_kernel:
.text.matmul_kernel:
[----:B------:R-:W-:-:S03]  /*0000*/  IMAD.MOV.U32 R1, RZ, RZ, c[0x0][0x28] ;  /* 0x00000a00ff017624 */ /* 0x000fc600078e00ff */
[----:B------:R-:W-:Y:S01]  /*0010*/  IMAD.MOV.U32 R0, RZ, RZ, c[0x0][0x17c] ;  /* 0x00005f00ff007624 */ /* 0x000fe200078e00ff */
[----:B------:R-:W0:Y:S01]  /*0020*/  S2R R5, SR_CTAID.X ;  /* 0x0000000000057919 */ /* 0x000e220000002500 */
[----:B------:R-:W-:Y:S01]  /*0030*/  IADD3 R1, R1, -0x80, RZ ;  /* 0xffffff8001017810 */ /* 0x000fe20007ffe0ff */
[----:B------:R-:W-:Y:S01]  /*0040*/  IMAD.MOV.U32 R167, RZ, RZ, c[0x0][0x180] ;  /* 0x00006000ffa77624 */ /* 0x000fe200078e00ff */
[----:B------:R-:W-:Y:S01]  /*0050*/  ULDC UR4, c[0x0][0x180] ;  /* 0x0000600000047ab9 */ /* 0x000fe20000000800 */
[----:B------:R-:W-:Y:S01]  /*0060*/  IADD3 R0, R0, 0x1ff, RZ ;  /* 0x000001ff00007810 */ /* 0x000fe20007ffe0ff */
[----:B------:R-:W1:Y:S01]  /*0070*/  S2R R104, SR_TID.X ;  /* 0x0000000000687919 */ /* 0x000e620000002100 */
[----:B------:R-:W-:Y:S01]  /*0080*/  ULDC.64 UR6, c[0x0][0x118] ;  /* 0x0000460000067ab9 */ /* 0x000fe20000000a00 */
[----:B------:R-:W-:Y:S02]  /*0090*/  IADD3 R167, R167, 0xf, RZ ;  /* 0x0000000fa7a77810 */ /* 0x000fe40007ffe0ff */
[----:B------:R-:W-:-:S04]  /*00a0*/  SHF.R.S32.HI R3, RZ, 0x1f, R0 ;  /* 0x0000001fff037819 */ /* 0x000fc80000011400 */
[----:B------:R-:W-:-:S04]  /*00b0*/  LEA.HI R3, R3, R0, RZ, 0x9 ;  /* 0x0000000003037211 */ /* 0x000fc800078f48ff */
[----:B------:R-:W-:-:S05]  /*00c0*/  SHF.R.S32.HI R3, RZ, 0x9, R3 ;  /* 0x00000009ff037819 */ /* 0x000fca0000011403 */
[----:B------:R-:W-:Y:S01]  /*00d0*/  IMAD.SHL.U32 R4, R3, 0x8, RZ ;  /* 0x0000000803047824 */ /* 0x000fe200078e00ff */
[----:B0-----:R-:W-:-:S04]  /*00e0*/  IABS R8, R5 ;  /* 0x0000000500087213 */ /* 0x001fc80000000000 */
[-C--:B------:R-:W-:Y:S02]  /*00f0*/  IABS R7, R4.reuse ;  /* 0x0000000400077213 */ /* 0x080fe40000000000 */
[----:B------:R-:W-:Y:S02]  /*0100*/  IABS R10, R4 ;  /* 0x00000004000a7213 */ /* 0x000fe40000000000 */
[----:B------:R-:W0:Y:S01]  /*0110*/  I2F.RP R0, R7 ;  /* 0x0000000700007306 */ /* 0x000e220000209400 */
[----:B-1----:R-:W-:Y:S02]  /*0120*/  SHF.R.U32.HI R230, RZ, 0x4, R104 ;  /* 0x00000004ffe67819 */ /* 0x002fe40000011668 */
[----:B------:R-:W-:Y:S02]  /*0130*/  LOP3.LUT R30, R104, 0xf, RZ, 0xc0, !PT ;  /* 0x0000000f681e7812 */ /* 0x000fe400078ec0ff */
[----:B------:R-:W-:-:S04]  /*0140*/  SGXT.U32 R230, R230, 0x3 ;  /* 0x00000003e6e6781a */ /* 0x000fc80000000000 */
[----:B------:R-:W-:Y:S01]  /*0150*/  LOP3.LUT R36, R230, 0x8, RZ, 0xfc, !PT ;  /* 0x00000008e6247812 */ /* 0x000fe200078efcff */
[----:B0-----:R-:W0:Y:S02]  /*0160*/  MUFU.RCP R0, R0 ;  /* 0x0000000000007308 */ /* 0x001e240000001000 */
[----:B0-----:R-:W-:Y:S01]  /*0170*/  IADD3 R2, R0, 0xffffffe, RZ ;  /* 0x0ffffffe00027810 */ /* 0x001fe20007ffe0ff */
[----:B------:R-:W-:-:S05]  /*0180*/  IMAD.MOV R0, RZ, RZ, -R10 ;  /* 0x000000ffff007224 */ /* 0x000fca00078e0a0a */
[----:B------:R0:W1:Y:S02]  /*0190*/  F2I.FTZ.U32.TRUNC.NTZ R3, R2 ;  /* 0x0000000200037305 */ /* 0x000064000021f000 */
[----:B0-----:R-:W-:Y:S02]  /*01a0*/  IMAD.MOV.U32 R2, RZ, RZ, RZ ;  /* 0x000000ffff027224 */ /* 0x001fe400078e00ff */
[----:B-1----:R-:W-:-:S04]  /*01b0*/  IMAD.MOV R6, RZ, RZ, -R3 ;  /* 0x000000ffff067224 */ /* 0x002fc800078e0a03 */
[----:B------:R-:W-:Y:S02]  /*01c0*/  IMAD R9, R6, R7, RZ ;  /* 0x0000000706097224 */ /* 0x000fe400078e02ff */
[----:B------:R-:W-:Y:S02]  /*01d0*/  IMAD.MOV.U32 R6, RZ, RZ, R8 ;  /* 0x000000ffff067224 */ /* 0x000fe400078e0008 */
[----:B------:R-:W-:-:S06]  /*01e0*/  IMAD.HI.U32 R3, R3, R9, R2 ;  /* 0x0000000903037227 */ /* 0x000fcc00078e0002 */
[----:B------:R-:W-:-:S04]  /*01f0*/  IMAD.HI.U32 R3, R3, R6, RZ ;  /* 0x0000000603037227 */ /* 0x000fc800078e00ff */
[----:B------:R-:W-:-:S05]  /*0200*/  IMAD R0, R3, R0, R6 ;  /* 0x0000000003007224 */ /* 0x000fca00078e0206 */
[----:B------:R-:W-:-:S13]  /*0210*/  ISETP.GT.U32.AND P1, PT, R7, R0, PT ;  /* 0x000000000700720c */ /* 0x000fda0003f24070 */
[----:B------:R-:W-:Y:S01]  /*0220*/  @!P1 IMAD.IADD R0, R0, 0x1, -R7 ;  /* 0x0000000100009824 */ /* 0x000fe200078e0a07 */
[----:B------:R-:W-:Y:S02]  /*0230*/  @!P1 IADD3 R3, R3, 0x1, RZ ;  /* 0x0000000103039810 */ /* 0x000fe40007ffe0ff */
[----:B------:R-:W-:Y:S02]  /*0240*/  ISETP.NE.AND P1, PT, R4, RZ, PT ;  /* 0x000000ff0400720c */ /* 0x000fe40003f25270 */
[----:B------:R-:W-:Y:S02]  /*0250*/  ISETP.GE.U32.AND P0, PT, R0, R7, PT ;  /* 0x000000070000720c */ /* 0x000fe40003f06070 */
[----:B------:R-:W-:-:S04]  /*0260*/  LOP3.LUT R0, R5, R4, RZ, 0x3c, !PT ;  /* 0x0000000405007212 */ /* 0x000fc800078e3cff */
[----:B------:R-:W-:Y:S01]  /*0270*/  ISETP.GE.AND P2, PT, R0, RZ, PT ;  /* 0x000000ff0000720c */ /* 0x000fe20003f46270 */
[----:B------:R-:W-:-:S05]  /*0280*/  IMAD.MOV.U32 R0, RZ, RZ, c[0x0][0x178] ;  /* 0x00005e00ff007624 */ /* 0x000fca00078e00ff */
[----:B------:R-:W-:Y:S02]  /*0290*/  IADD3 R0, R0, 0xf, RZ ;  /* 0x0000000f00007810 */ /* 0x000fe40007ffe0ff */
[----:B------:R-:W-:-:S05]  /*02a0*/  @P0 IADD3 R3, R3, 0x1, RZ ;  /* 0x0000000103030810 */ /* 0x000fca0007ffe0ff */
[----:B------:R-:W-:Y:S01]  /*02b0*/  IMAD.MOV.U32 R2, RZ, RZ, R3 ;  /* 0x000000ffff027224 */ /* 0x000fe200078e0003 */
[----:B------:R-:W-:-:S03]  /*02c0*/  SHF.R.S32.HI R3, RZ, 0x1f, R0 ;  /* 0x0000001fff037819 */ /* 0x000fc60000011400 */
[----:B------:R-:W-:Y:S01]  /*02d0*/  @!P2 IMAD.MOV R2, RZ, RZ, -R2 ;  /* 0x000000ffff02a224 */ /* 0x000fe200078e0a02 */
[----:B------:R-:W-:Y:S02]  /*02e0*/  @!P1 LOP3.LUT R2, RZ, R4, RZ, 0x33, !PT ;  /* 0x00000004ff029212 */ /* 0x000fe400078e33ff */
[----:B------:R-:W-:-:S03]  /*02f0*/  LEA.HI R3, R3, R0, RZ, 0x4 ;  /* 0x0000000003037211 */ /* 0x000fc600078f20ff */
[----:B------:R-:W-:Y:S02]  /*0300*/  IMAD.SHL.U32 R228, R2, 0x8, RZ ;  /* 0x0000000802e47824 */ /* 0x000fe400078e00ff */
[----:B------:R-:W-:-:S03]  /*0310*/  IMAD.MOV R2, RZ, RZ, -R2 ;  /* 0x000000ffff027224 */ /* 0x000fc600078e0a02 */
[----:B------:R-:W-:Y:S01]  /*0320*/  LEA.HI.SX32 R3, R3, -R228, 0x1c ;  /* 0x800000e403037211 */ /* 0x000fe200078fe2ff */
[----:B------:R-:W-:-:S03]  /*0330*/  IMAD R4, R4, R2, R5 ;  /* 0x0000000204047224 */ /* 0x000fc600078e0205 */
[----:B------:R-:W-:Y:S02]  /*0340*/  IMNMX R11, R3, 0x8, PT ;  /* 0x00000008030b7817 */ /* 0x000fe40003800200 */
[----:B------:R-:W-:Y:S02]  /*0350*/  IABS R9, R4 ;  /* 0x0000000400097213 */ /* 0x000fe40000000000 */
[----:B------:R-:W-:-:S04]  /*0360*/  IABS R7, R11 ;  /* 0x0000000b00077213 */ /* 0x000fc80000000000 */
[----:B------:R-:W0:Y:S08]  /*0370*/  I2F.RP R0, R7 ;  /* 0x0000000700007306 */ /* 0x000e300000209400 */
[----:B0-----:R-:W0:Y:S02]  /*0380*/  MUFU.RCP R0, R0 ;  /* 0x0000000000007308 */ /* 0x001e240000001000 */
[----:B0-----:R-:W-:-:S06]  /*0390*/  IADD3 R3, R0, 0xffffffe, RZ ;  /* 0x0ffffffe00037810 */ /* 0x001fcc0007ffe0ff */
[----:B------:R-:W0:Y:S02]  /*03a0*/  F2I.FTZ.U32.TRUNC.NTZ R3, R3 ;  /* 0x0000000300037305 */ /* 0x000e24000021f000 */
[----:B0-----:R-:W-:-:S04]  /*03b0*/  IMAD.MOV R6, RZ, RZ, -R3 ;  /* 0x000000ffff067224 */ /* 0x001fc800078e0a03 */
[----:B------:R-:W-:Y:S01]  /*03c0*/  IMAD.MOV.U32 R2, RZ, RZ, R6 ;  /* 0x000000ffff027224 */ /* 0x000fe200078e0006 */
[----:B------:R-:W-:-:S03]  /*03d0*/  IABS R6, R11 ;  /* 0x0000000b00067213 */ /* 0x000fc60000000000 */
[----:B------:R-:W-:Y:S02]  /*03e0*/  IMAD R5, R2, R7, RZ ;  /* 0x0000000702057224 */ /* 0x000fe400078e02ff */
[----:B------:R-:W-:Y:S02]  /*03f0*/  IMAD.MOV.U32 R2, RZ, RZ, RZ ;  /* 0x000000ffff027224 */ /* 0x000fe400078e00ff */
[----:B------:R-:W-:Y:S02]  /*0400*/  IMAD.MOV R0, RZ, RZ, -R6 ;  /* 0x000000ffff007224 */ /* 0x000fe400078e0a06 */
        /* <DEDUP_REMOVED lines=9> */
[----:B------:R-:W-:-:S07]  /*04a0*/  ISETP.GE.AND P2, PT, R0, RZ, PT ;  /* 0x000000ff0000720c */ /* 0x000fce0003f46270 */
[----:B------:R-:W-:Y:S02]  /*04b0*/  @P0 IADD3 R2, R2, 0x1, RZ ;  /* 0x0000000102020810 */ /* 0x000fe40007ffe0ff */
[----:B------:R-:W-:-:S04]  /*04c0*/  ISETP.GT.AND P0, PT, R167, 0xf, PT ;  /* 0x0000000fa700780c */ /* 0x000fc80003f04270 */
[----:B------:R-:W-:Y:S01]  /*04d0*/  @!P2 IMAD.MOV R2, RZ, RZ, -R2 ;  /* 0x000000ffff02a224 */ /* 0x000fe200078e0a02 */
[----:B------:R-:W-:-:S05]  /*04e0*/  @!P1 LOP3.LUT R2, RZ, R11, RZ, 0x33, !PT ;  /* 0x0000000bff029212 */ /* 0x000fca00078e33ff */
[----:B------:R-:W-:Y:S02]  /*04f0*/  IMAD.MOV R0, RZ, RZ, -R2 ;  /* 0x000000ffff007224 */ /* 0x000fe400078e0a02 */
[----:B------:R-:W-:Y:S02]  /*0500*/  IMAD.SHL.U32 R227, R2, 0x200, RZ ;  /* 0x0000020002e37824 */ /* 0x000fe400078e00ff */
[----:B------:R-:W-:-:S03]  /*0510*/  IMAD R0, R11, R0, R4 ;  /* 0x000000000b007224 */ /* 0x000fc600078e0204 */
[----:B------:R-:W-:Y:S01]  /*0520*/  LEA.HI R219, R104, R227, RZ, 0x1c ;  /* 0x000000e368db7211 */ /* 0x000fe200078fe0ff */
[----:B------:R-:W-:Y:S01]  /*0530*/  IMAD.IADD R228, R228, 0x1, R0 ;  /* 0x00000001e4e47824 */ /* 0x000fe200078e0200 */
[----:B------:R-:W-:Y:S02]  /*0540*/  LOP3.LUT R0, R227, R230, RZ, 0xfc, !PT ;  /* 0x000000e6e3007212 */ /* 0x000fe400078efcff */
[----:B------:R-:W-:Y:S01]  /*0550*/  IADD3 R226, R219, 0x38, RZ ;  /* 0x00000038dbe27810 */ /* 0x000fe20007ffe0ff */
[----:B------:R-:W-:Y:S01]  /*0560*/  IMAD R228, R228, 0x10, R30 ;  /* 0x00000010e4e47824 */ /* 0x000fe200078e021e */
[C---:B------:R-:W-:Y:S02]  /*0570*/  LOP3.LUT R28, R0.reuse, 0x10, RZ, 0xfc, !PT ;  /* 0x00000010001c7812 */ /* 0x040fe400078efcff */
[C---:B------:R-:W-:Y:S02]  /*0580*/  LOP3.LUT R32, R0.reuse, 0x18, RZ, 0xfc, !PT ;  /* 0x0000001800207812 */ /* 0x040fe400078efcff */
[C---:B------:R-:W-:Y:S01]  /*0590*/  LOP3.LUT R34, R0.reuse, 0x20, RZ, 0xfc, !PT ;  /* 0x0000002000227812 */ /* 0x040fe200078efcff */
[----:B------:R0:W-:Y:S01]  /*05a0*/  STL [R1+0x5c], R28 ;  /* 0x00005c1c01007387 */ /* 0x0001e20000100800 */
[----:B------:R-:W-:-:S02]  /*05b0*/  LOP3.LUT R38, R0, 0x28, RZ, 0xfc, !PT ;  /* 0x0000002800267812 */ /* 0x000fc400078efcff */
[C---:B------:R-:W-:Y:S01]  /*05c0*/  LOP3.LUT R40, R0.reuse, 0x30, RZ, 0xfc, !PT ;  /* 0x0000003000287812 */ /* 0x040fe200078efcff */
[----:B------:R0:W-:Y:S01]  /*05d0*/  STL [R1+0x58], R32 ;  /* 0x0000582001007387 */ /* 0x0001e20000100800 */
[C---:B------:R-:W-:Y:S02]  /*05e0*/  LOP3.LUT R42, R0.reuse, 0x40, RZ, 0xfc, !PT ;  /* 0x00000040002a7812 */ /* 0x040fe400078efcff */
[C---:B------:R-:W-:Y:S01]  /*05f0*/  LOP3.LUT R44, R0.reuse, 0x48, RZ, 0xfc, !PT ;  /* 0x00000048002c7812 */ /* 0x040fe200078efcff */
[----:B------:R0:W-:Y:S01]  /*0600*/  STL [R1+0x7c], R34 ;  /* 0x00007c2201007387 */ /* 0x0001e20000100800 */
        /* <DEDUP_REMOVED lines=36> */
[----:B------:R-:W-:Y:S02]  /*0850*/  LOP3.LUT R102, R0, 0x128, RZ, 0xfc, !PT ;  /* 0x0000012800667812 */ /* 0x000fe400078efcff */
[C---:B------:R-:W-:Y:S01]  /*0860*/  IADD3 R225, R219.reuse, 0x78, RZ ;  /* 0x00000078dbe17810 */ /* 0x040fe20007ffe0ff */
[----:B------:R0:W-:Y:S01]  /*0870*/  STL [R1+0x40], R66 ;  /* 0x0000404201007387 */ /* 0x0001e20000100800 */
[----:B------:R-:W-:-:S02]  /*0880*/  IADD3 R224, R219, 0xb8, RZ ;  /* 0x000000b8dbe07810 */ /* 0x000fc40007ffe0ff */
[C---:B------:R-:W-:Y:S01]  /*0890*/  IADD3 R223, R219.reuse, 0xf8, RZ ;  /* 0x000000f8dbdf7810 */ /* 0x040fe20007ffe0ff */
[----:B------:R0:W-:Y:S01]  /*08a0*/  STL [R1+0x3c], R68 ;  /* 0x00003c4401007387 */ /* 0x0001e20000100800 */
[C---:B------:R-:W-:Y:S02]  /*08b0*/  IADD3 R222, R219.reuse, 0x138, RZ ;  /* 0x00000138dbde7810 */ /* 0x040fe40007ffe0ff */
[C---:B------:R-:W-:Y:S01]  /*08c0*/  IADD3 R221, R219.reuse, 0x178, RZ ;  /* 0x00000178dbdd7810 */ /* 0x040fe20007ffe0ff */
[----:B------:R0:W-:Y:S01]  /*08d0*/  STL [R1+0x38], R70 ;  /* 0x0000384601007387 */ /* 0x0001e20000100800 */
[----:B------:R-:W-:Y:S02]  /*08e0*/  IADD3 R220, R219, 0x1b8, RZ ;  /* 0x000001b8dbdc7810 */ /* 0x000fe40007ffe0ff */
[----:B------:R-:W-:Y:S01]  /*08f0*/  LOP3.LUT R227, R227, 0x8, R230, 0xfe, !PT ;  /* 0x00000008e3e37812 */ /* 0x000fe200078efee6 */
[----:B------:R0:W-:Y:S01]  /*0900*/  STL [R1+0x34], R72 ;  /* 0x0000344801007387 */ /* 0x0001e20000100800 */
[----:B------:R-:W-:-:S02]  /*0910*/  IADD3 R219, R219, 0x1f8, RZ ;  /* 0x000001f8dbdb7810 */ /* 0x000fc40007ffe0ff */
        /* <DEDUP_REMOVED lines=32> */
[----:B------:R-:W-:-:S03]  /*0b20*/  LOP3.LUT R231, R0, 0x1f0, RZ, 0xfc, !PT ;  /* 0x000001f000e77812 */ /* 0x000fc600078efcff */
[----:B------:R0:W-:Y:S04]  /*0b30*/  STL [R1+0x4], R100 ;  /* 0x0000046401007387 */ /* 0x0001e80000100800 */
[----:B------:R0:W-:Y:S01]  /*0b40*/  STL [R1], R102 ;  /* 0x0000006601007387 */ /* 0x0001e20000100800 */
[----:B------:R-:W-:Y:S05]  /*0b50*/  @P0 BRA `(.L_x_0) ;  /* 0x0000013000000947 */ /* 0x000fea0003800000 */
[----:B------:R-:W-:Y:S01]  /*0b60*/  IMAD.SHL.U32 R229, R104, 0x20, RZ ;  /* 0x0000002068e57824 */ /* 0x000fe200078e00ff */
[----:B------:R-:W-:Y:S01]  /*0b70*/  CS2R R52, SRZ ;  /* 0x0000000000347805 */ /* 0x000fe2000001ff00 */
        /* <DEDUP_REMOVED lines=15> */
[----:B------:R-:W-:Y:S01]  /*0c70*/  LOP3.LUT R229, R229, 0x60, RZ, 0xc0, !PT ;  /* 0x00000060e5e57812 */ /* 0x000fe200078ec0ff */
[----:B------:R-:W-:Y:S05]  /*0c80*/  BRA `(.L_x_1) ;  /* 0x00006bc000007947 */ /* 0x000fea0003800000 */
.L_x_0:
[----:B------:R-:W-:Y:S01]  /*0c90*/  IABS R4, c[0x0][0x17c] ;  /* 0x00005f0000047a13 */ /* 0x000fe20000000000 */
[----:B------:R-:W-:Y:S01]  /*0ca0*/  IMAD.SHL.U32 R229, R104, 0x20, RZ ;  /* 0x0000002068e57824 */ /* 0x000fe200078e00ff */
[----:B------:R-:W-:Y:S01]  /*0cb0*/  IABS R5, c[0x0][0x178] ;  /* 0x00005e0000057a13 */ /* 0x000fe20000000000 */
[----:B------:R-:W-:Y:S01]  /*0cc0*/  IMAD R214, R36, c[0x0][0x188], RZ ;  /* 0x0000620024d67a24 */ /* 0x000fe200078e02ff */
[----:B------:R-:W1:Y:S01]  /*0cd0*/  I2F.RP R8, R4 ;  /* 0x0000000400087306 */ /* 0x000e620000209400 */
[----:B------:R-:W-:Y:S01]  /*0ce0*/  SHF.R.S32.HI R2, RZ, 0x1f, R167 ;  /* 0x0000001fff027819 */ /* 0x000fe200000114a7 */
[----:B------:R-:W-:Y:S01]  /*0cf0*/  IMAD R216, R230, c[0x0][0x188], RZ ;  /* 0x00006200e6d87a24 */ /* 0x000fe200078e02ff */
[----:B------:R-:W-:-:S02]  /*0d00*/  IABS R15, R232 ;  /* 0x000000e8000f7213 */ /* 0x000fc40000000000 */
[----:B------:R-:W-:Y:S01]  /*0d10*/  LEA.HI R167, R2, R167, RZ, 0x4 ;  /* 0x000000a702a77211 */ /* 0x000fe200078f20ff */
[----:B------:R-:W-:Y:S01]  /*0d20*/  IMAD.MOV.U32 R2, RZ, RZ, RZ ;  /* 0x000000ffff027224 */ /* 0x000fe200078e00ff */
[----:B------:R-:W-:Y:S01]  /*0d30*/  IABS R19, R234 ;  /* 0x000000ea00137213 */ /* 0x000fe20000000000 */
[----:B------:R-:W2:Y:S01]  /*0d40*/  I2F.RP R9, R5 ;  /* 0x0000000500097306 */ /* 0x000ea20000209400 */
[----:B------:R-:W-:Y:S02]  /*0d50*/  IABS R13, R231 ;  /* 0x000000e7000d7213 */ /* 0x000fe40000000000 */
[----:B------:R-:W-:Y:S02]  /*0d60*/  IABS R21, R237 ;  /* 0x000000ed00157213 */ /* 0x000fe40000000000 */
[----:B------:R-:W-:Y:S02]  /*0d70*/  IABS R31, R241 ;  /* 0x000000f1001f7213 */ /* 0x000fe40000000000 */
[----:B------:R-:W-:Y:S01]  /*0d80*/  IABS R41, R245 ;  /* 0x000000f500297213 */ /* 0x000fe20000000000 */
[----:B-1----:R-:W1:Y:S01]  /*0d90*/  MUFU.RCP R8, R8 ;  /* 0x0000000800087308 */ /* 0x002e620000001000 */
[----:B------:R-:W-:-:S02]  /*0da0*/  IABS R51, R250 ;  /* 0x000000fa00337213 */ /* 0x000fc40000000000 */
[----:B------:R-:W-:Y:S02]  /*0db0*/  IABS R61, R100 ;  /* 0x00000064003d7213 */ /* 0x000fe40000000000 */
[----:B------:R-:W-:Y:S02]  /*0dc0*/  IABS R71, R223 ;  /* 0x000000df00477213 */ /* 0x000fe40000000000 */
[----:B------:R-:W-:Y:S01]  /*0dd0*/  IABS R81, R82 ;  /* 0x0000005200517213 */ /* 0x000fe20000000000 */
[----:B--2---:R-:W2:Y:S01]  /*0de0*/  MUFU.RCP R9, R9 ;  /* 0x0000000900097308 */ /* 0x004ea20000001000 */
[----:B------:R-:W-:Y:S02]  /*0df0*/  IABS R91, R70 ;  /* 0x00000046005b7213 */ /* 0x000fe40000000000 */
[----:B------:R-:W-:Y:S02]  /*0e00*/  IABS R101, R60 ;  /* 0x0000003c00657213 */ /* 0x000fe40000000000 */
[----:B------:R-:W-:-:S02]  /*0e10*/  IABS R111, R48 ;  /* 0x00000030006f7213 */ /* 0x000fc40000000000 */
[----:B------:R-:W-:Y:S02]  /*0e20*/  IABS R121, R40 ;  /* 0x0000002800797213 */ /* 0x000fe40000000000 */
[----:B-1----:R-:W-:Y:S02]  /*0e30*/  IADD3 R3, R8, 0xffffffe, RZ ;  /* 0x0ffffffe08037810 */ /* 0x002fe40007ffe0ff */
[----:B------:R-:W-:Y:S02]  /*0e40*/  IABS R17, R233 ;  /* 0x000000e900117213 */ /* 0x000fe40000000000 */
[----:B------:R-:W-:Y:S02]  /*0e50*/  IABS R127, R0 ;  /* 0x00000000007f7213 */ /* 0x000fe40000000000 */
[----:B------:R-:W1:Y:S01]  /*0e60*/  F2I.FTZ.U32.TRUNC.NTZ R3, R3 ;  /* 0x0000000300037305 */ /* 0x000e62000021f000 */
[----:B--2---:R-:W-:Y:S02]  /*0e70*/  IADD3 R6, R9, 0xffffffe, RZ ;  /* 0x0ffffffe09067810 */ /* 0x004fe40007ffe0ff */
[----:B------:R-:W-:-:S02]  /*0e80*/  IABS R23, R220 ;  /* 0x000000dc00177213 */ /* 0x000fc40000000000 */
[----:B------:R-:W-:Y:S02]  /*0e90*/  IABS R25, R238 ;  /* 0x000000ee00197213 */ /* 0x000fe40000000000 */
[----:B------:R-:W-:Y:S01]  /*0ea0*/  IABS R29, R240 ;  /* 0x000000f0001d7213 */ /* 0x000fe20000000000 */
[----:B------:R2:W3:Y:S01]  /*0eb0*/  F2I.FTZ.U32.TRUNC.NTZ R7, R6 ;  /* 0x0000000600077305 */ /* 0x0004e2000021f000 */
[----:B------:R-:W-:Y:S02]  /*0ec0*/  IABS R27, R239 ;  /* 0x000000ef001b7213 */ /* 0x000fe40000000000 */
[----:B------:R-:W-:Y:S02]  /*0ed0*/  IABS R35, R243 ;  /* 0x000000f300237213 */ /* 0x000fe40000000000 */
[----:B------:R-:W-:Y:S02]  /*0ee0*/  IABS R37, R244 ;  /* 0x000000f400257213 */ /* 0x000fe40000000000 */
[----:B------:R-:W-:Y:S01]  /*0ef0*/  IABS R39, R221 ;  /* 0x000000dd00277213 */ /* 0x000fe20000000000 */
[----:B-1----:R-:W-:Y:S01]  /*0f00*/  IMAD.MOV R11, RZ, RZ, -R3 ;  /* 0x000000ffff0b7224 */ /* 0x002fe200078e0a03 */
[----:B------:R-:W-:Y:S01]  /*0f10*/  IABS R33, R242 ;  /* 0x000000f200217213 */ /* 0x000fe20000000000 */
[----:B--2---:R-:W-:Y:S01]  /*0f20*/  IMAD.MOV.U32 R6, RZ, RZ, RZ ;  /* 0x000000ffff067224 */ /* 0x004fe200078e00ff */
[----:B------:R-:W-:Y:S01]  /*0f30*/  IABS R49, R249 ;  /* 0x000000f900317213 */ /* 0x000fe20000000000 */
[----:B------:R-:W-:Y:S01]  /*0f40*/  IMAD R11, R11, R4, RZ ;  /* 0x000000040b0b7224 */ /* 0x000fe200078e02ff */
[----:B------:R-:W-:-:S02]  /*0f50*/  IABS R43, R246 ;  /* 0x000000f6002b7213 */ /* 0x000fc40000000000 */
[----:B------:R-:W-:Y:S01]  /*0f60*/  IABS R45, R247 ;  /* 0x000000f7002d7213 */ /* 0x000fe20000000000 */
[----:B---3--:R-:W-:Y:S01]  /*0f70*/  IMAD.MOV R10, RZ, RZ, -R7 ;  /* 0x000000ffff0a7224 */ /* 0x008fe200078e0a07 */
[----:B------:R-:W-:Y:S01]  /*0f80*/  IABS R47, R248 ;  /* 0x000000f8002f7213 */ /* 0x000fe20000000000 */
[----:B------:R-:W-:Y:S01]  /*0f90*/  IMAD.HI.U32 R2, R3, R11, R2 ;  /* 0x0000000b03027227 */ /* 0x000fe200078e0002 */
[----:B------:R-:W-:Y:S02]  /*0fa0*/  IABS R11, R219 ;  /* 0x000000db000b7213 */ /* 0x000fe40000000000 */
[----:B------:R-:W-:Y:S01]  /*0fb0*/  IABS R53, R251 ;  /* 0x000000fb00357213 */ /* 0x000fe20000000000 */
[----:B------:R-:W-:Y:S01]  /*0fc0*/  IMAD R9, R10, R5, RZ ;  /* 0x000000050a097224 */ /* 0x000fe200078e02ff */
[----:B------:R-:W-:Y:S01]  /*0fd0*/  IABS R55, R222 ;  /* 0x000000de00377213 */ /* 0x000fe20000000000 */
[----:B------:R-:W-:Y:S01]  /*0fe0*/  IMAD.HI.U32 R8, R2, R15, RZ ;  /* 0x0000000f02087227 */ /* 0x000fe200078e00ff */
[----:B------:R-:W-:-:S02]  /*0ff0*/  IABS R57, R252 ;  /* 0x000000fc00397213 */ /* 0x000fc40000000000 */
[----:B------:R-:W-:Y:S01]  /*1000*/  IABS R59, R102 ;  /* 0x00000066003b7213 */ /* 0x000fe20000000000 */
[----:B------:R-:W-:Y:S01]  /*1010*/  IMAD.HI.U32 R3, R7, R9, R6 ;  /* 0x0000000907037227 */ /* 0x000fe200078e0006 */
[----:B------:R-:W-:Y:S02]  /*1020*/  IABS R63, R98 ;  /* 0x00000062003f7213 */ /* 0x000fe40000000000 */
[----:B------:R-:W-:Y:S01]  /*1030*/  IABS R65, R96 ;  /* 0x0000006000417213 */ /* 0x000fe20000000000 */
[C---:B------:R-:W-:Y:S01]  /*1040*/  IMAD.HI.U32 R6, R2.reuse, R11, RZ ;  /* 0x0000000b02067227 */ /* 0x040fe200078e00ff */
[----:B------:R-:W-:Y:S02]  /*1050*/  IABS R67, R94 ;  /* 0x0000005e00437213 */ /* 0x000fe40000000000 */
[----:B------:R-:W-:Y:S01]  /*1060*/  IABS R69, R92 ;  /* 0x0000005c00457213 */ /* 0x000fe20000000000 */
[----:B------:R-:W-:Y:S01]  /*1070*/  IMAD.HI.U32 R10, R2, R19, RZ ;  /* 0x00000013020a7227 */ /* 0x000fe200078e00ff */
[----:B------:R-:W-:-:S02]  /*1080*/  IABS R77, R86 ;  /* 0x00000056004d7213 */ /* 0x000fc40000000000 */
[----:B------:R-:W-:Y:S01]  /*1090*/  IABS R73, R90 ;  /* 0x0000005a00497213 */ /* 0x000fe20000000000 */
[----:B------:R-:W-:Y:S01]  /*10a0*/  IMAD.HI.U32 R7, R2, R13, RZ ;  /* 0x0000000d02077227 */ /* 0x000fe200078e00ff */
[----:B------:R-:W-:Y:S02]  /*10b0*/  IABS R79, R84 ;  /* 0x00000054004f7213 */ /* 0x000fe40000000000 */
[----:B------:R-:W-:Y:S01]  /*10c0*/  IABS R75, R88 ;  /* 0x00000058004b7213 */ /* 0x000fe20000000000 */
[----:B------:R-:W-:Y:S01]  /*10d0*/  IMAD.MOV R6, RZ, RZ, -R6 ;  /* 0x000000ffff067224 */ /* 0x000fe200078e0a06 */
[----:B------:R-:W-:Y:S01]  /*10e0*/  IABS R85, R74 ;  /* 0x0000004a00557213 */ /* 0x000fe20000000000 */
[----:B------:R-:W-:Y:S01]  /*10f0*/  IMAD.MOV R8, RZ, RZ, -R8 ;  /* 0x000000ffff087224 */ /* 0x000fe200078e0a08 */
[----:B------:R-:W-:Y:S01]  /*1100*/  IABS R83, R80 ;  /* 0x0000005000537213 */ /* 0x000fe20000000000 */
[----:B------:R-:W-:Y:S01]  /*1110*/  IMAD.MOV R10, RZ, RZ, -R10 ;  /* 0x000000ffff0a7224 */ /* 0x000fe200078e0a0a */
[----:B------:R-:W-:Y:S01]  /*1120*/  IABS R87, R224 ;  /* 0x000000e000577213 */ /* 0x000fe20000000000 */
[----:B------:R-:W-:Y:S01]  /*1130*/  IMAD.MOV R12, RZ, RZ, -R7 ;  /* 0x000000ffff0c7224 */ /* 0x000fe200078e0a07 */
[----:B------:R-:W-:Y:S01]  /*1140*/  IABS R89, R72 ;  /* 0x0000004800597213 */ /* 0x000fe20000000000 */
[C---:B------:R-:W-:Y:S01]  /*1150*/  IMAD R7, R4.reuse, R6, R11 ;  /* 0x0000000604077224 */ /* 0x040fe200078e020b */
[----:B------:R-:W-:Y:S01]  /*1160*/  IABS R95, R66 ;  /* 0x00000042005f7213 */ /* 0x000fe20000000000 */
[C---:B------:R-:W-:Y:S01]  /*1170*/  IMAD R11, R4.reuse, R8, R15 ;  /* 0x00000008040b7224 */ /* 0x040fe200078e020f */
[----:B------:R-:W-:Y:S01]  /*1180*/  IABS R93, R68 ;  /* 0x00000044005d7213 */ /* 0x000fe20000000000 */
[C---:B------:R-:W-:Y:S01]  /*1190*/  IMAD R15, R4.reuse, R10, R19 ;  /* 0x0000000a040f7224 */ /* 0x040fe200078e0213 */
[----:B------:R-:W-:Y:S01]  /*11a0*/  ISETP.GT.U32.AND P1, PT, R4, R7, PT ;  /* 0x000000070400720c */ /* 0x000fe20003f24070 */
[----:B------:R-:W-:Y:S01]  /*11b0*/  IMAD.HI.U32 R10, R2, R21, RZ ;  /* 0x00000015020a7227 */ /* 0x000fe200078e00ff */
[----:B------:R-:W-:-:S02]  /*11c0*/  IABS R19, R236 ;  /* 0x000000ec00137213 */ /* 0x000fc40000000000 */
[C---:B------:R-:W-:Y:S01]  /*11d0*/  ISETP.GT.U32.AND P4, PT, R4.reuse, R11, PT ;  /* 0x0000000b0400720c */ /* 0x040fe20003f84070 */
[----:B------:R-:W-:Y:S01]  /*11e0*/  IMAD.MOV R10, RZ, RZ, -R10 ;  /* 0x000000ffff0a7224 */ /* 0x000fe200078e0a0a */
[----:B------:R-:W-:Y:S01]  /*11f0*/  ISETP.GT.U32.AND P3, PT, R4, R15, PT ;  /* 0x0000000f0400720c */ /* 0x000fe20003f64070 */
[----:B------:R-:W-:Y:S01]  /*1200*/  IMAD.HI.U32 R9, R2, R17, RZ ;  /* 0x0000001102097227 */ /* 0x000fe200078e00ff */
[----:B------:R-:W-:Y:S02]  /*1210*/  IABS R97, R64 ;  /* 0x0000004000617213 */ /* 0x000fe40000000000 */
[----:B------:R-:W-:Y:S01]  /*1220*/  IABS R105, R58 ;  /* 0x0000003a00697213 */ /* 0x000fe20000000000 */
[----:B------:R-:W-:Y:S01]  /*1230*/  IMAD R21, R4, R10, R21 ;  /* 0x0000000a04157224 */ /* 0x000fe200078e0215 */
[----:B------:R-:W-:Y:S01]  /*1240*/  IABS R103, R225 ;  /* 0x000000e100677213 */ /* 0x000fe20000000000 */
[----:B------:R-:W-:Y:S01]  /*1250*/  IMAD.HI.U32 R10, R2, R31, RZ ;  /* 0x0000001f020a7227 */ /* 0x000fe200078e00ff */
[----:B------:R-:W-:-:S02]  /*1260*/  IABS R99, R62 ;  /* 0x0000003e00637213 */ /* 0x000fc40000000000 */
[----:B------:R-:W-:Y:S01]  /*1270*/  IABS R107, R56 ;  /* 0x00000038006b7213 */ /* 0x000fe20000000000 */
[----:B------:R-:W-:Y:S01]  /*1280*/  IMAD.MOV R10, RZ, RZ, -R10 ;  /* 0x000000ffff0a7224 */ /* 0x000fe200078e0a0a */
[----:B------:R-:W-:Y:S01]  /*1290*/  IABS R109, R50 ;  /* 0x00000032006d7213 */ /* 0x000fe20000000000 */
[----:B------:R-:W-:Y:S01]  /*12a0*/  IMAD.MOV R14, RZ, RZ, -R9 ;  /* 0x000000ffff0e7224 */ /* 0x000fe200078e0a09 */
[----:B------:R-:W-:Y:S01]  /*12b0*/  IABS R113, R46 ;  /* 0x0000002e00717213 */ /* 0x000fe20000000000 */
[----:B------:R-:W-:Y:S01]  /*12c0*/  IMAD R31, R4, R10, R31 ;  /* 0x0000000a041f7224 */ /* 0x000fe200078e021f */
[----:B------:R-:W-:Y:S01]  /*12d0*/  IABS R115, R44 ;  /* 0x0000002c00737213 */ /* 0x000fe20000000000 */
[----:B------:R-:W-:Y:S01]  /*12e0*/  IMAD.HI.U32 R10, R2, R41, RZ ;  /* 0x00000029020a7227 */ /* 0x000fe200078e00ff */
[----:B------:R-:W-:Y:S02]  /*12f0*/  IABS R119, R226 ;  /* 0x000000e200777213 */ /* 0x000fe40000000000 */
[----:B------:R-:W-:Y:S01]  /*1300*/  IABS R117, R42 ;  /* 0x0000002a00757213 */ /* 0x000fe20000000000 */
[----:B------:R-:W-:Y:S01]  /*1310*/  IMAD.MOV R10, RZ, RZ, -R10 ;  /* 0x000000ffff0a7224 */ /* 0x000fe200078e0a0a */
[----:B------:R-:W-:Y:S01]  /*1320*/  IABS R123, R38 ;  /* 0x00000026007b7213 */ /* 0x000fe20000000000 */
[C---:B------:R-:W-:Y:S01]  /*1330*/  IMAD R9, R4.reuse, R12, R13 ;  /* 0x0000000c04097224 */ /* 0x040fe200078e020d */
[----:B------:R-:W-:Y:S01]  /*1340*/  IABS R125, R34 ;  /* 0x00000022007d7213 */ /* 0x000fe20000000000 */
[----:B------:R-:W-:Y:S01]  /*1350*/  IMAD R41, R4, R10, R41 ;  /* 0x0000000a04297224 */ /* 0x000fe200078e0229 */
[----:B------:R-:W-:Y:S01]  /*1360*/  IABS R129, R32 ;  /* 0x0000002000817213 */ /* 0x000fe20000000000 */
[----:B------:R-:W-:Y:S01]  /*1370*/  IMAD.HI.U32 R10, R2, R51, RZ ;  /* 0x00000033020a7227 */ /* 0x000fe200078e00ff */
[----:B------:R-:W-:-:S02]  /*1380*/  ISETP.GT.U32.AND P0, PT, R4, R9, PT ;  /* 0x000000090400720c */ /* 0x000fc40003f04070 */
[----:B------:R-:W-:Y:S01]  /*1390*/  IABS R131, R28 ;  /* 0x0000001c00837213 */ /* 0x000fe20000000000 */
[----:B------:R-:W-:Y:S01]  /*13a0*/  IMAD.MOV R10, RZ, RZ, -R10 ;  /* 0x000000ffff0a7224 */ /* 0x000fe200078e0a0a */
[----:B------:R-:W-:Y:S01]  /*13b0*/  IABS R152, R228 ;  /* 0x000000e400987213 */ /* 0x000fe20000000000 */
[----:B------:R-:W-:Y:S01]  /*13c0*/  IMAD.HI.U32 R12, R2, R23, RZ ;  /* 0x00000017020c7227 */ /* 0x000fe200078e00ff */
[----:B------:R-:W-:Y:S02]  /*13d0*/  IABS R133, R227 ;  /* 0x000000e300857213 */ /* 0x000fe40000000000 */
[----:B------:R-:W-:Y:S01]  /*13e0*/  LOP3.LUT R229, R229, 0x60, RZ, 0xc0, !PT ;  /* 0x00000060e5e57812 */ /* 0x000fe200078ec0ff */
[----:B------:R-:W-:Y:S01]  /*13f0*/  IMAD R51, R4, R10, R51 ;  /* 0x0000000a04337224 */ /* 0x000fe200078e0233 */
[----:B------:R-:W-:Y:S01]  /*1400*/  LOP3.LUT R180, RZ, c[0x0][0x17c], RZ, 0x33, !PT ;  /* 0x00005f00ffb47a12 */ /* 0x000fe200078e33ff */
[----:B------:R-:W-:Y:S01]  /*1410*/  IMAD.HI.U32 R10, R2, R61, RZ ;  /* 0x0000003d020a7227 */ /* 0x000fe200078e00ff */
[----:B------:R-:W-:-:S03]  /*1420*/  SHF.R.S32.HI R167, RZ, 0x4, R167 ;  /* 0x00000004ffa77819 */ /* 0x000fc600000114a7 */
[----:B------:R-:W-:Y:S02]  /*1430*/  IMAD.MOV R10, RZ, RZ, -R10 ;  /* 0x000000ffff0a7224 */ /* 0x000fe400078e0a0a */
[C---:B------:R-:W-:Y:S01]  /*1440*/  IMAD R13, R4.reuse, R14, R17 ;  /* 0x0000000e040d7224 */ /* 0x040fe200078e0211 */
[----:B------:R-:W-:Y:S01]  /*1450*/  IABS R17, R235 ;  /* 0x000000eb00117213 */ /* 0x000fe20000000000 */
[----:B------:R-:W-:Y:S02]  /*1460*/  IMAD R61, R4, R10, R61 ;  /* 0x0000000a043d7224 */ /* 0x000fe400078e023d */
[----:B------:R-:W-:Y:S01]  /*1470*/  IMAD.HI.U32 R10, R2, R71, RZ ;  /* 0x00000047020a7227 */ /* 0x000fe200078e00ff */
[----:B------:R-:W-:-:S03]  /*1480*/  ISETP.GT.U32.AND P5, PT, R4, R13, PT ;  /* 0x0000000d0400720c */ /* 0x000fc60003fa4070 */
[----:B------:R-:W-:Y:S02]  /*1490*/  IMAD.MOV R10, RZ, RZ, -R10 ;  /* 0x000000ffff0a7224 */ /* 0x000fe400078e0a0a */
[----:B------:R-:W-:Y:S02]  /*14a0*/  IMAD.MOV R12, RZ, RZ, -R12 ;  /* 0x000000ffff0c7224 */ /* 0x000fe400078e0a0c */
[----:B------:R-:W-:Y:S02]  /*14b0*/  IMAD R71, R4, R10, R71 ;  /* 0x0000000a04477224 */ /* 0x000fe400078e0247 */
[----:B------:R-:W-:-:S04]  /*14c0*/  IMAD.HI.U32 R10, R2, R81, RZ ;  /* 0x00000051020a7227 */ /* 0x000fc800078e00ff */
[----:B------:R-:W-:Y:S02]  /*14d0*/  IMAD.MOV R10, RZ, RZ, -R10 ;  /* 0x000000ffff0a7224 */ /* 0x000fe400078e0a0a */
[----:B------:R-:W-:-:S04]  /*14e0*/  IMAD.HI.U32 R8, R2, R19, RZ ;  /* 0x0000001302087227 */ /* 0x000fc800078e00ff */
[----:B------:R-:W-:Y:S02]  /*14f0*/  IMAD R81, R4, R10, R81 ;  /* 0x0000000a04517224 */ /* 0x000fe400078e0251 */
[----:B------:R-:W-:-:S04]  /*1500*/  IMAD.HI.U32 R10, R2, R91, RZ ;  /* 0x0000005b020a7227 */ /* 0x000fc800078e00ff */
[----:B------:R-:W-:Y:S02]  /*1510*/  IMAD.MOV R10, RZ, RZ, -R10 ;  /* 0x000000ffff0a7224 */ /* 0x000fe400078e0a0a */
[C---:B------:R-:W-:Y:S02]  /*1520*/  IMAD R23, R4.reuse, R12, R23 ;  /* 0x0000000c04177224 */ /* 0x040fe400078e0217 */
[----:B------:R-:W-:Y:S02]  /*1530*/  IMAD R91, R4, R10, R91 ;  /* 0x0000000a045b7224 */ /* 0x000fe400078e025b */
[----:B------:R-:W-:-:S04]  /*1540*/  IMAD.HI.U32 R10, R2, R101, RZ ;  /* 0x00000065020a7227 */ /* 0x000fc800078e00ff */
[----:B------:R-:W-:Y:S02]  /*1550*/  IMAD.MOV R10, RZ, RZ, -R10 ;  /* 0x000000ffff0a7224 */ /* 0x000fe400078e0a0a */
[----:B------:R-:W-:-:S04]  /*1560*/  IMAD.HI.U32 R14, R2, R25, RZ ;  /* 0x00000019020e7227 */ /* 0x000fc800078e00ff */
[----:B------:R-:W-:Y:S02]  /*1570*/  IMAD R101, R4, R10, R101 ;  /* 0x0000000a04657224 */ /* 0x000fe400078e0265 */
[----:B------:R-:W-:-:S04]  /*1580*/  IMAD.HI.U32 R10, R2, R111, RZ ;  /* 0x0000006f020a7227 */ /* 0x000fc800078e00ff */
        /* <DEDUP_REMOVED lines=9> */
[--C-:B------:R-:W-:Y:S01]  /*1620*/  @!P1 IMAD.IADD R7, R7, 0x1, -R4.reuse ;  /* 0x0000000107079824 */ /* 0x100fe200078e0a04 */
[C---:B------:R-:W-:Y:S01]  /*1630*/  ISETP.GT.U32.AND P1, PT, R4.reuse, R21, PT ;  /* 0x000000150400720c */ /* 0x040fe20003f24070 */
[C---:B------:R-:W-:Y:S02]  /*1640*/  IMAD R127, R4.reuse, R10, R127 ;  /* 0x0000000a047f7224 */ /* 0x040fe400078e027f */
[----:B------:R-:W-:Y:S01]  /*1650*/  @!P0 IMAD.IADD R9, R9, 0x1, -R4 ;  /* 0x0000000109098824 */ /* 0x000fe200078e0a04 */
[C---:B------:R-:W-:Y:S01]  /*1660*/  ISETP.GT.U32.AND P0, PT, R4.reuse, R23, PT ;  /* 0x000000170400720c */ /* 0x040fe20003f04070 */
[----:B------:R-:W-:Y:S01]  /*1670*/  IMAD.MOV R14, RZ, RZ, -R14 ;  /* 0x000000ffff0e7224 */ /* 0x000fe200078e0a0e */
[C---:B------:R-:W-:Y:S01]  /*1680*/  ISETP.GT.U32.AND P2, PT, R4.reuse, R127, PT ;  /* 0x0000007f0400720c */ /* 0x040fe20003f44070 */
[----:B------:R-:W-:-:S02]  /*1690*/  IMAD R19, R4, R8, R19 ;  /* 0x0000000804137224 */ /* 0x000fc400078e0213 */
[----:B------:R-:W-:Y:S02]  /*16a0*/  IMAD.MOV R6, RZ, RZ, -R6 ;  /* 0x000000ffff067224 */ /* 0x000fe400078e0a06 */
[----:B------:R-:W-:-:S04]  /*16b0*/  IMAD.HI.U32 R8, R2, R29, RZ ;  /* 0x0000001d02087227 */ /* 0x000fc800078e00ff */
[C---:B------:R-:W-:Y:S02]  /*16c0*/  IMAD R25, R4.reuse, R14, R25 ;  /* 0x0000000e04197224 */ /* 0x040fe400078e0219 */
[----:B------:R-:W-:Y:S02]  /*16d0*/  IMAD R17, R4, R6, R17 ;  /* 0x0000000604117224 */ /* 0x000fe400078e0211 */
[----:B------:R-:W-:Y:S02]  /*16e0*/  IMAD.MOV R8, RZ, RZ, -R8 ;  /* 0x000000ffff087224 */ /* 0x000fe400078e0a08 */
[----:B------:R-:W-:Y:S01]  /*16f0*/  IMAD.HI.U32 R6, R2, R27, RZ ;  /* 0x0000001b02067227 */ /* 0x000fe200078e00ff */
[----:B------:R-:W-:-:S03]  /*1700*/  ISETP.GT.U32.AND P6, PT, R4, R17, PT ;  /* 0x000000110400720c */ /* 0x000fc60003fc4070 */
[--C-:B------:R-:W-:Y:S01]  /*1710*/  @!P2 IMAD.IADD R127, R127, 0x1, -R4.reuse ;  /* 0x000000017f7fa824 */ /* 0x100fe200078e0a04 */
[C---:B------:R-:W-:Y:S01]  /*1720*/  ISETP.GT.U32.AND P2, PT, R4.reuse, R19, PT ;  /* 0x000000130400720c */ /* 0x040fe20003f44070 */
[----:B------:R-:W-:Y:S01]  /*1730*/  @!P4 IMAD.IADD R11, R11, 0x1, -R4 ;  /* 0x000000010b0bc824 */ /* 0x000fe200078e0a04 */
[C---:B------:R-:W-:Y:S01]  /*1740*/  ISETP.GT.U32.AND P4, PT, R4.reuse, R25, PT ;  /* 0x000000190400720c */ /* 0x040fe20003f84070 */
[C---:B------:R-:W-:Y:S02]  /*1750*/  IMAD R29, R4.reuse, R8, R29 ;  /* 0x00000008041d7224 */ /* 0x040fe400078e021d */
[----:B------:R-:W-:Y:S02]  /*1760*/  IMAD.MOV R6, RZ, RZ, -R6 ;  /* 0x000000ffff067224 */ /* 0x000fe400078e0a06 */
[--C-:B------:R-:W-:Y:S01]  /*1770*/  @!P1 IMAD.IADD R21, R21, 0x1, -R4.reuse ;  /* 0x0000000115159824 */ /* 0x100fe200078e0a04 */
[C---:B------:R-:W-:Y:S01]  /*1780*/  ISETP.GT.U32.AND P1, PT, R4.reuse, R9, PT ;  /* 0x000000090400720c */ /* 0x040fe20003f24070 */
[--C-:B------:R-:W-:Y:S01]  /*1790*/  @!P3 IMAD.IADD R15, R15, 0x1, -R4.reuse ;  /* 0x000000010f0fb824 */ /* 0x100fe200078e0a04 */
[C---:B------:R-:W-:Y:S01]  /*17a0*/  ISETP.GT.U32.AND P3, PT, R4.reuse, R29, PT ;  /* 0x0000001d0400720c */ /* 0x040fe20003f64070 */
[----:B------:R-:W-:Y:S01]  /*17b0*/  @!P0 IMAD.IADD R23, R23, 0x1, -R4 ;  /* 0x0000000117178824 */ /* 0x000fe200078e0a04 */
[C---:B------:R-:W-:Y:S01]  /*17c0*/  ISETP.GT.U32.AND P0, PT, R4.reuse, R11, PT ;  /* 0x0000000b0400720c */ /* 0x040fe20003f04070 */
[----:B------:R-:W-:-:S02]  /*17d0*/  IMAD R27, R4, R6, R27 ;  /* 0x00000006041b7224 */ /* 0x000fc400078e021b */
[--C-:B------:R-:W-:Y:S02]  /*17e0*/  @!P5 IMAD.IADD R13, R13, 0x1, -R4.reuse ;  /* 0x000000010d0dd824 */ /* 0x100fe400078e0a04 */
[--C-:B------:R-:W-:Y:S01]  /*17f0*/  @!P2 IMAD.IADD R19, R19, 0x1, -R4.reuse ;  /* 0x000000011313a824 */ /* 0x100fe200078e0a04 */
[C---:B------:R-:W-:Y:S01]  /*1800*/  ISETP.GT.U32.AND P5, PT, R4.reuse, R27, PT ;  /* 0x0000001b0400720c */ /* 0x040fe20003fa4070 */
        /* <DEDUP_REMOVED lines=8> */
[----:B------:R-:W-:Y:S01]  /*1890*/  @!P0 IMAD.IADD R11, R11, 0x1, -R4 ;  /* 0x000000010b0b8824 */ /* 0x000fe200078e0a04 */
[----:B------:R-:W-:Y:S01]  /*18a0*/  ISETP.GT.U32.AND P0, PT, R4, R23, PT ;  /* 0x000000170400720c */ /* 0x000fe20003f04070 */
[----:B------:R-:W-:Y:S01]  /*18b0*/  IMAD.HI.U32 R14, R2, R35, RZ ;  /* 0x00000023020e7227 */ /* 0x000fe200078e00ff */
[----:B------:R-:W-:-:S03]  /*18c0*/  ISETP.GT.U32.AND P6, PT, R4, R127, PT ;  /* 0x0000007f0400720c */ /* 0x000fc60003fc4070 */
[----:B------:R-:W-:-:S04]  /*18d0*/  IMAD.HI.U32 R6, R2, R37, RZ ;  /* 0x0000002502067227 */ /* 0x000fc800078e00ff */
[----:B------:R-:W-:Y:S02]  /*18e0*/  IMAD.MOV R14, RZ, RZ, -R14 ;  /* 0x000000ffff0e7224 */ /* 0x000fe400078e0a0e */
[----:B------:R-:W-:Y:S01]  /*18f0*/  @!P5 IMAD.IADD R27, R27, 0x1, -R4 ;  /* 0x000000011b1bd824 */ /* 0x000fe200078e0a04 */
[----:B------:R-:W-:Y:S01]  /*1900*/  ISETP.GT.U32.AND P5, PT, R4, R15, PT ;  /* 0x0000000f0400720c */ /* 0x000fe20003fa4070 */
[----:B------:R-:W-:-:S04]  /*1910*/  IMAD.HI.U32 R8, R2, R39, RZ ;  /* 0x0000002702087227 */ /* 0x000fc800078e00ff */
[----:B------:R-:W-:Y:S02]  /*1920*/  IMAD.MOV R6, RZ, RZ, -R6 ;  /* 0x000000ffff067224 */ /* 0x000fe400078e0a06 */
[----:B------:R-:W-:-:S04]  /*1930*/  IMAD.HI.U32 R12, R2, R33, RZ ;  /* 0x00000021020c7227 */ /* 0x000fc800078e00ff */
[--C-:B------:R-:W-:Y:S01]  /*1940*/  @!P2 IMAD.IADD R7, R7, 0x1, -R4.reuse ;  /* 0x000000010707a824 */ /* 0x100fe200078e0a04 */
[C---:B------:R-:W-:Y:S01]  /*1950*/  ISETP.GT.U32.AND P2, PT, R4.reuse, R19, PT ;  /* 0x000000130400720c */ /* 0x040fe20003f44070 */
[C---:B------:R-:W-:Y:S02]  /*1960*/  IMAD R35, R4.reuse, R14, R35 ;  /* 0x0000000e04237224 */ /* 0x040fe400078e0223 */
[----:B------:R-:W-:Y:S01]  /*1970*/  @!P4 IMAD.IADD R13, R13, 0x1, -R4 ;  /* 0x000000010d0dc824 */ /* 0x000fe200078e0a04 */
[C---:B------:R-:W-:Y:S01]  /*1980*/  ISETP.GT.U32.AND P4, PT, R4.reuse, R25, PT ;  /* 0x000000190400720c */ /* 0x040fe20003f84070 */
[----:B------:R-:W-:Y:S02]  /*1990*/  IMAD.MOV R8, RZ, RZ, -R8 ;  /* 0x000000ffff087224 */ /* 0x000fe400078e0a08 */
[----:B------:R-:W-:Y:S02]  /*19a0*/  IMAD R37, R4, R6, R37 ;  /* 0x0000000604257224 */ /* 0x000fe400078e0225 */
[----:B------:R-:W-:-:S02]  /*19b0*/  IMAD.MOV R12, RZ, RZ, -R12 ;  /* 0x000000ffff0c7224 */ /* 0x000fc400078e0a0c */
[--C-:B------:R-:W-:Y:S01]  /*19c0*/  @!P1 IMAD.IADD R21, R21, 0x1, -R4.reuse ;  /* 0x0000000115159824 */ /* 0x100fe200078e0a04 */
[C---:B------:R-:W-:Y:S01]  /*19d0*/  ISETP.GT.U32.AND P1, PT, R4.reuse, R35, PT ;  /* 0x000000230400720c */ /* 0x040fe20003f24070 */
[C---:B------:R-:W-:Y:S02]  /*19e0*/  IMAD R39, R4.reuse, R8, R39 ;  /* 0x0000000804277224 */ /* 0x040fe400078e0227 */
[--C-:B------:R-:W-:Y:S01]  /*19f0*/  @!P3 IMAD.IADD R17, R17, 0x1, -R4.reuse ;  /* 0x000000011111b824 */ /* 0x100fe200078e0a04 */
[C---:B------:R-:W-:Y:S01]  /*1a00*/  ISETP.GT.U32.AND P3, PT, R4.reuse, R31, PT ;  /* 0x0000001f0400720c */ /* 0x040fe20003f64070 */
[----:B------:R-:W-:Y:S01]  /*1a10*/  @!P0 IMAD.IADD R23, R23, 0x1, -R4 ;  /* 0x0000000117178824 */ /* 0x000fe200078e0a04 */
[C---:B------:R-:W-:Y:S01]  /*1a20*/  ISETP.GT.U32.AND P0, PT, R4.reuse, R37, PT ;  /* 0x000000250400720c */ /* 0x040fe20003f04070 */
[----:B------:R-:W-:Y:S02]  /*1a30*/  IMAD R33, R4, R12, R33 ;  /* 0x0000000c04217224 */ /* 0x000fe400078e0221 */
[----:B------:R-:W-:-:S04]  /*1a40*/  IMAD.HI.U32 R8, R2, R49, RZ ;  /* 0x0000003102087227 */ /* 0x000fc800078e00ff */
[----:B------:R-:W-:-:S04]  /*1a50*/  IMAD.HI.U32 R12, R2, R43, RZ ;  /* 0x0000002b020c7227 */ /* 0x000fc800078e00ff */
[----:B------:R-:W-:-:S04]  /*1a60*/  IMAD.HI.U32 R14, R2, R45, RZ ;  /* 0x0000002d020e7227 */ /* 0x000fc800078e00ff */
[----:B------:R-:W-:Y:S02]  /*1a70*/  IMAD.MOV R8, RZ, RZ, -R8 ;  /* 0x000000ffff087224 */ /* 0x000fe400078e0a08 */
[----:B------:R-:W-:Y:S01]  /*1a80*/  @!P5 IMAD.IADD R15, R15, 0x1, -R4 ;  /* 0x000000010f0fd824 */ /* 0x000fe200078e0a04 */
[C---:B------:R-:W-:Y:S01]  /*1a90*/  ISETP.GT.U32.AND P5, PT, R4.reuse, R27, PT ;  /* 0x0000001b0400720c */ /* 0x040fe20003fa4070 */
[----:B------:R-:W-:Y:S02]  /*1aa0*/  IMAD.MOV R12, RZ, RZ, -R12 ;  /* 0x000000ffff0c7224 */ /* 0x000fe400078e0a0c */
[----:B------:R-:W-:Y:S02]  /*1ab0*/  IMAD.MOV R14, RZ, RZ, -R14 ;  /* 0x000000ffff0e7224 */ /* 0x000fe400078e0a0e */
[----:B------:R-:W-:Y:S01]  /*1ac0*/  @!P2 IMAD.IADD R19, R19, 0x1, -R4 ;  /* 0x000000011313a824 */ /* 0x000fe200078e0a04 */
[C---:B------:R-:W-:Y:S01]  /*1ad0*/  ISETP.GT.U32.AND P2, PT, R4.reuse, R33, PT ;  /* 0x000000210400720c */ /* 0x040fe20003f44070 */
[----:B------:R-:W-:-:S02]  /*1ae0*/  IMAD R49, R4, R8, R49 ;  /* 0x0000000804317224 */ /* 0x000fc400078e0231 */
[----:B------:R-:W-:Y:S01]  /*1af0*/  @!P4 IMAD.IADD R25, R25, 0x1, -R4 ;  /* 0x000000011919c824 */ /* 0x000fe200078e0a04 */
[C---:B------:R-:W-:Y:S01]  /*1b00*/  ISETP.GT.U32.AND P4, PT, R4.reuse, R39, PT ;  /* 0x000000270400720c */ /* 0x040fe20003f84070 */
[C---:B------:R-:W-:Y:S02]  /*1b10*/  IMAD R43, R4.reuse, R12, R43 ;  /* 0x0000000c042b7224 */ /* 0x040fe400078e022b */
[----:B------:R-:W-:Y:S02]  /*1b20*/  IMAD R45, R4, R14, R45 ;  /* 0x0000000e042d7224 */ /* 0x000fe400078e022d */
[----:B------:R-:W-:-:S04]  /*1b30*/  IMAD.HI.U32 R6, R2, R47, RZ ;  /* 0x0000002f02067227 */ /* 0x000fc800078e00ff */
[----:B------:R-:W-:-:S04]  /*1b40*/  IMAD.HI.U32 R12, R2, R53, RZ ;  /* 0x00000035020c7227 */ /* 0x000fc800078e00ff */
[----:B------:R-:W-:Y:S01]  /*1b50*/  @!P1 IMAD.IADD R35, R35, 0x1, -R4 ;  /* 0x0000000123239824 */ /* 0x000fe200078e0a04 */
[C---:B------:R-:W-:Y:S01]  /*1b60*/  ISETP.GT.U32.AND P1, PT, R4.reuse, R49, PT ;  /* 0x000000310400720c */ /* 0x040fe20003f24070 */
[----:B------:R-:W-:Y:S02]  /*1b70*/  IMAD.MOV R6, RZ, RZ, -R6 ;  /* 0x000000ffff067224 */ /* 0x000fe400078e0a06 */
[--C-:B------:R-:W-:Y:S01]  /*1b80*/  @!P3 IMAD.IADD R31, R31, 0x1, -R4.reuse ;  /* 0x000000011f1fb824 */ /* 0x100fe200078e0a04 */
[C---:B------:R-:W-:Y:S01]  /*1b90*/  ISETP.GT.U32.AND P3, PT, R4.reuse, R45, PT ;  /* 0x0000002d0400720c */ /* 0x040fe20003f64070 */
[----:B------:R-:W-:Y:S01]  /*1ba0*/  @!P0 IMAD.IADD R37, R37, 0x1, -R4 ;  /* 0x0000000125258824 */ /* 0x000fe200078e0a04 */
[C---:B------:R-:W-:Y:S01]  /*1bb0*/  ISETP.GT.U32.AND P0, PT, R4.reuse, R51, PT ;  /* 0x000000330400720c */ /* 0x040fe20003f04070 */
[----:B------:R-:W-:Y:S02]  /*1bc0*/  IMAD.MOV R12, RZ, RZ, -R12 ;  /* 0x000000ffff0c7224 */ /* 0x000fe400078e0a0c */
[----:B------:R-:W-:Y:S01]  /*1bd0*/  @!P6 IMAD.IADD R127, R127, 0x1, -R4 ;  /* 0x000000017f7fe824 */ /* 0x000fe200078e0a04 */
[C---:B------:R-:W-:Y:S01]  /*1be0*/  ISETP.GT.U32.AND P6, PT, R4.reuse, R29, PT ;  /* 0x0000001d0400720c */ /* 0x040fe20003fc4070 */
[----:B------:R-:W-:-:S02]  /*1bf0*/  IMAD R47, R4, R6, R47 ;  /* 0x00000006042f7224 */ /* 0x000fc400078e022f */
[C---:B------:R-:W-:Y:S02]  /*1c00*/  IMAD R53, R4.reuse, R12, R53 ;  /* 0x0000000c04357224 */ /* 0x040fe400078e0235 */
[----:B------:R-:W-:Y:S01]  /*1c10*/  @!P5 IMAD.IADD R27, R27, 0x1, -R4 ;  /* 0x000000011b1bd824 */ /* 0x000fe200078e0a04 */
[----:B------:R-:W-:Y:S01]  /*1c20*/  ISETP.GT.U32.AND P5, PT, R4, R41, PT ;  /* 0x000000290400720c */ /* 0x000fe20003fa4070 */
[----:B------:R-:W-:-:S04]  /*1c30*/  IMAD.HI.U32 R14, R2, R55, RZ ;  /* 0x00000037020e7227 */ /* 0x000fc800078e00ff */
[--C-:B------:R-:W-:Y:S01]  /*1c40*/  @!P2 IMAD.IADD R33, R33, 0x1, -R4.reuse ;  /* 0x000000012121a824 */ /* 0x100fe200078e0a04 */
[C---:B------:R-:W-:Y:S01]  /*1c50*/  ISETP.GT.U32.AND P2, PT, R4.reuse, R47, PT ;  /* 0x0000002f0400720c */ /* 0x040fe20003f44070 */
[----:B------:R-:W-:Y:S01]  /*1c60*/  @!P4 IMAD.IADD R39, R39, 0x1, -R4 ;  /* 0x000000012727c824 */ /* 0x000fe200078e0a04 */
[C---:B------:R-:W-:Y:S01]  /*1c70*/  ISETP.GT.U32.AND P4, PT, R4.reuse, R53, PT ;  /* 0x000000350400720c */ /* 0x040fe20003f84070 */
        /* <DEDUP_REMOVED lines=16> */
[----:B------:R-:W-:-:S04]  /*1d80*/  IMAD.HI.U32 R6, R2, R57, RZ ;  /* 0x0000003902067227 */ /* 0x000fc800078e00ff */
[----:B------:R-:W-:-:S04]  /*1d90*/  IMAD.HI.U32 R8, R2, R59, RZ ;  /* 0x0000003b02087227 */ /* 0x000fc800078e00ff */
[--C-:B------:R-:W-:Y:S01]  /*1da0*/  @!P1 IMAD.IADD R37, R37, 0x1, -R4.reuse ;  /* 0x0000000125259824 */ /* 0x100fe200078e0a04 */
[C---:B------:R-:W-:Y:S01]  /*1db0*/  ISETP.GT.U32.AND P1, PT, R4.reuse, R49, PT ;  /* 0x000000310400720c */ /* 0x040fe20003f24070 */
[--C-:B------:R-:W-:Y:S01]  /*1dc0*/  @!P3 IMAD.IADD R33, R33, 0x1, -R4.reuse ;  /* 0x000000012121b824 */ /* 0x100fe200078e0a04 */
[C---:B------:R-:W-:Y:S01]  /*1dd0*/  ISETP.GT.U32.AND P3, PT, R4.reuse, R45, PT ;  /* 0x0000002d0400720c */ /* 0x040fe20003f64070 */
[----:B------:R-:W-:Y:S01]  /*1de0*/  @!P0 IMAD.IADD R39, R39, 0x1, -R4 ;  /* 0x0000000127278824 */ /* 0x000fe200078e0a04 */
[----:B------:R-:W-:Y:S01]  /*1df0*/  ISETP.GT.U32.AND P0, PT, R4, R51, PT ;  /* 0x000000330400720c */ /* 0x000fe20003f04070 */
[----:B------:R-:W-:-:S04]  /*1e00*/  IMAD.HI.U32 R12, R2, R63, RZ ;  /* 0x0000003f020c7227 */ /* 0x000fc800078e00ff */
[----:B------:R-:W-:Y:S02]  /*1e10*/  IMAD.MOV R6, RZ, RZ, -R6 ;  /* 0x000000ffff067224 */ /* 0x000fe400078e0a06 */
[----:B------:R-:W-:Y:S01]  /*1e20*/  @!P6 IMAD.IADD R43, R43, 0x1, -R4 ;  /* 0x000000012b2be824 */ /* 0x000fe200078e0a04 */
[----:B------:R-:W-:Y:S01]  /*1e30*/  ISETP.GT.U32.AND P6, PT, R4, R31, PT ;  /* 0x0000001f0400720c */ /* 0x000fe20003fc4070 */
[----:B------:R-:W-:-:S04]  /*1e40*/  IMAD.HI.U32 R14, R2, R65, RZ ;  /* 0x00000041020e7227 */ /* 0x000fc800078e00ff */
[----:B------:R-:W-:Y:S02]  /*1e50*/  IMAD.MOV R8, RZ, RZ, -R8 ;  /* 0x000000ffff087224 */ /* 0x000fe400078e0a08 */
[----:B------:R-:W-:Y:S02]  /*1e60*/  IMAD.MOV R12, RZ, RZ, -R12 ;  /* 0x000000ffff0c7224 */ /* 0x000fe400078e0a0c */
[C---:B------:R-:W-:Y:S02]  /*1e70*/  IMAD R57, R4.reuse, R6, R57 ;  /* 0x0000000604397224 */ /* 0x040fe400078e0239 */
[----:B------:R-:W-:Y:S01]  /*1e80*/  @!P5 IMAD.IADD R55, R55, 0x1, -R4 ;  /* 0x000000013737d824 */ /* 0x000fe200078e0a04 */
[C---:B------:R-:W-:Y:S01]  /*1e90*/  ISETP.GT.U32.AND P5, PT, R4.reuse, R43, PT ;  /* 0x0000002b0400720c */ /* 0x040fe20003fa4070 */
[----:B------:R-:W-:Y:S02]  /*1ea0*/  IMAD.MOV R14, RZ, RZ, -R14 ;  /* 0x000000ffff0e7224 */ /* 0x000fe400078e0a0e */
[----:B------:R-:W-:-:S02]  /*1eb0*/  IMAD R59, R4, R8, R59 ;  /* 0x00000008043b7224 */ /* 0x000fc400078e023b */
[----:B------:R-:W-:-:S04]  /*1ec0*/  IMAD.HI.U32 R6, R2, R67, RZ ;  /* 0x0000004302067227 */ /* 0x000fc800078e00ff */
[----:B------:R-:W-:-:S04]  /*1ed0*/  IMAD.HI.U32 R8, R2, R69, RZ ;  /* 0x0000004502087227 */ /* 0x000fc800078e00ff */
[--C-:B------:R-:W-:Y:S01]  /*1ee0*/  @!P2 IMAD.IADD R35, R35, 0x1, -R4.reuse ;  /* 0x000000012323a824 */ /* 0x100fe200078e0a04 */
[C---:B------:R-:W-:Y:S01]  /*1ef0*/  ISETP.GT.U32.AND P2, PT, R4.reuse, R47, PT ;  /* 0x0000002f0400720c */ /* 0x040fe20003f44070 */
[C---:B------:R-:W-:Y:S02]  /*1f00*/  IMAD R63, R4.reuse, R12, R63 ;  /* 0x0000000c043f7224 */ /* 0x040fe400078e023f */
[----:B------:R-:W-:Y:S01]  /*1f10*/  @!P4 IMAD.IADD R41, R41, 0x1, -R4 ;  /* 0x000000012929c824 */ /* 0x000fe200078e0a04 */
[C---:B------:R-:W-:Y:S01]  /*1f20*/  ISETP.GT.U32.AND P4, PT, R4.reuse, R53, PT ;  /* 0x000000350400720c */ /* 0x040fe20003f84070 */
[----:B------:R-:W-:Y:S02]  /*1f30*/  IMAD R65, R4, R14, R65 ;  /* 0x0000000e04417224 */ /* 0x000fe400078e0241 */
[----:B------:R-:W-:Y:S02]  /*1f40*/  IMAD.MOV R6, RZ, RZ, -R6 ;  /* 0x000000ffff067224 */ /* 0x000fe400078e0a06 */
        /* <DEDUP_REMOVED lines=13> */
[--C-:B------:R-:W-:Y:S01]  /*2020*/  @!P6 IMAD.IADD R31, R31, 0x1, -R4.reuse ;  /* 0x000000011f1fe824 */ /* 0x100fe200078e0a04 */
[C---:B------:R-:W-:Y:S01]  /*2030*/  ISETP.GT.U32.AND P6, PT, R4.reuse, R55, PT ;  /* 0x000000370400720c */ /* 0x040fe20003fc4070 */
        /* <DEDUP_REMOVED lines=8> */
[----:B------:R-:W-:Y:S01]  /*20c0*/  ISETP.GT.U32.AND P4, PT, R4, R67, PT ;  /* 0x000000430400720c */ /* 0x000fe20003f84070 */
[----:B------:R-:W-:-:S04]  /*20d0*/  IMAD.HI.U32 R14, R2, R75, RZ ;  /* 0x0000004b020e7227 */ /* 0x000fc800078e00ff */
[C---:B------:R-:W-:Y:S02]  /*20e0*/  IMAD R73, R4.reuse, R12, R73 ;  /* 0x0000000c04497224 */ /* 0x040fe400078e0249 */
[C---:B------:R-:W-:Y:S02]  /*20f0*/  IMAD R79, R4.reuse, R8, R79 ;  /* 0x00000008044f7224 */ /* 0x040fe400078e024f */
[----:B------:R-:W-:Y:S01]  /*2100*/  @!P1 IMAD.IADD R63, R63, 0x1, -R4 ;  /* 0x000000013f3f9824 */ /* 0x000fe200078e0a04 */
[C---:B------:R-:W-:Y:S01]  /*2110*/  ISETP.GT.U32.AND P1, PT, R4.reuse, R77, PT ;  /* 0x0000004d0400720c */ /* 0x040fe20003f24070 */
[----:B------:R-:W-:Y:S02]  /*2120*/  IMAD.MOV R14, RZ, RZ, -R14 ;  /* 0x000000ffff0e7224 */ /* 0x000fe400078e0a0e */
        /* <DEDUP_REMOVED lines=24> */
[--C-:B------:R-:W-:Y:S01]  /*22b0*/  @!P2 IMAD.IADD R75, R75, 0x1, -R4.reuse ;  /* 0x000000014b4ba824 */ /* 0x100fe200078e0a04 */
[C---:B------:R-:W-:Y:S01]  /*22c0*/  ISETP.GT.U32.AND P2, PT, R4.reuse, R63, PT ;  /* 0x0000003f0400720c */ /* 0x040fe20003f44070 */
[----:B------:R-:W-:Y:S01]  /*22d0*/  @!P4 IMAD.IADD R81, R81, 0x1, -R4 ;  /* 0x000000015151c824 */ /* 0x000fe200078e0a04 */
[----:B------:R-:W-:Y:S01]  /*22e0*/  ISETP.GT.U32.AND P4, PT, R4, R69, PT ;  /* 0x000000450400720c */ /* 0x000fe20003f84070 */
[----:B------:R-:W-:-:S04]  /*22f0*/  IMAD.HI.U32 R12, R2, R83, RZ ;  /* 0x00000053020c7227 */ /* 0x000fc800078e00ff */
[----:B------:R-:W-:Y:S02]  /*2300*/  IMAD.MOV R14, RZ, RZ, -R14 ;  /* 0x000000ffff0e7224 */ /* 0x000fe400078e0a0e */
[--C-:B------:R-:W-:Y:S01]  /*2310*/  @!P1 IMAD.IADD R65, R65, 0x1, -R4.reuse ;  /* 0x0000000141419824 */ /* 0x100fe200078e0a04 */
[C---:B------:R-:W-:Y:S01]  /*2320*/  ISETP.GT.U32.AND P1, PT, R4.reuse, R77, PT ;  /* 0x0000004d0400720c */ /* 0x040fe20003f24070 */
[--C-:B------:R-:W-:Y:S01]  /*2330*/  @!P3 IMAD.IADD R61, R61, 0x1, -R4.reuse ;  /* 0x000000013d3db824 */ /* 0x100fe200078e0a04 */
[C---:B------:R-:W-:Y:S01]  /*2340*/  ISETP.GT.U32.AND P3, PT, R4.reuse, R75, PT ;  /* 0x0000004b0400720c */ /* 0x040fe20003f64070 */
[----:B------:R-:W-:Y:S01]  /*2350*/  @!P0 IMAD.IADD R67, R67, 0x1, -R4 ;  /* 0x0000000143438824 */ /* 0x000fe200078e0a04 */
[C---:B------:R-:W-:Y:S01]  /*2360*/  ISETP.GT.U32.AND P0, PT, R4.reuse, R81, PT ;  /* 0x000000510400720c */ /* 0x040fe20003f04070 */
[----:B------:R-:W-:Y:S02]  /*2370*/  IMAD.MOV R12, RZ, RZ, -R12 ;  /* 0x000000ffff0c7224 */ /* 0x000fe400078e0a0c */
[----:B------:R-:W-:-:S02]  /*2380*/  IMAD R85, R4, R14, R85 ;  /* 0x0000000e04557224 */ /* 0x000fc400078e0255 */
[----:B------:R-:W-:-:S04]  /*2390*/  IMAD.HI.U32 R6, R2, R87, RZ ;  /* 0x0000005702067227 */ /* 0x000fc800078e00ff */
[----:B------:R-:W-:-:S04]  /*23a0*/  IMAD.HI.U32 R8, R2, R89, RZ ;  /* 0x0000005902087227 */ /* 0x000fc800078e00ff */
[----:B------:R-:W-:-:S04]  /*23b0*/  IMAD.HI.U32 R14, R2, R95, RZ ;  /* 0x0000005f020e7227 */ /* 0x000fc800078e00ff */
[C---:B------:R-:W-:Y:S02]  /*23c0*/  IMAD R83, R4.reuse, R12, R83 ;  /* 0x0000000c04537224 */ /* 0x040fe400078e0253 */
[--C-:B------:R-:W-:Y:S01]  /*23d0*/  @!P6 IMAD.IADD R57, R57, 0x1, -R4.reuse ;  /* 0x000000013939e824 */ /* 0x100fe200078e0a04 */
[C---:B------:R-:W-:Y:S01]  /*23e0*/  ISETP.GT.U32.AND P6, PT, R4.reuse, R71, PT ;  /* 0x000000470400720c */ /* 0x040fe20003fc4070 */
[----:B------:R-:W-:Y:S01]  /*23f0*/  @!P5 IMAD.IADD R59, R59, 0x1, -R4 ;  /* 0x000000013b3bd824 */ /* 0x000fe200078e0a04 */
[----:B------:R-:W-:Y:S01]  /*2400*/  ISETP.GT.U32.AND P5, PT, R4, R73, PT ;  /* 0x000000490400720c */ /* 0x000fe20003fa4070 */
[----:B------:R-:W-:Y:S02]  /*2410*/  IMAD.MOV R6, RZ, RZ, -R6 ;  /* 0x000000ffff067224 */ /* 0x000fe400078e0a06 */
[----:B------:R-:W-:Y:S02]  /*2420*/  IMAD.MOV R8, RZ, RZ, -R8 ;  /* 0x000000ffff087224 */ /* 0x000fe400078e0a08 */
[----:B------:R-:W-:-:S02]  /*2430*/  IMAD.MOV R14, RZ, RZ, -R14 ;  /* 0x000000ffff0e7224 */ /* 0x000fc400078e0a0e */
[----:B------:R-:W-:-:S04]  /*2440*/  IMAD.HI.U32 R12, R2, R93, RZ ;  /* 0x0000005d020c7227 */ /* 0x000fc800078e00ff */
[--C-:B------:R-:W-:Y:S01]  /*2450*/  @!P2 IMAD.IADD R63, R63, 0x1, -R4.reuse ;  /* 0x000000013f3fa824 */ /* 0x100fe200078e0a04 */
[C---:B------:R-:W-:Y:S01]  /*2460*/  ISETP.GT.U32.AND P2, PT, R4.reuse, R79, PT ;  /* 0x0000004f0400720c */ /* 0x040fe20003f44070 */
[----:B------:R-:W-:Y:S01]  /*2470*/  @!P4 IMAD.IADD R69, R69, 0x1, -R4 ;  /* 0x000000014545c824 */ /* 0x000fe200078e0a04 */
[C---:B------:R-:W-:Y:S01]  /*2480*/  ISETP.GT.U32.AND P4, PT, R4.reuse, R83, PT ;  /* 0x000000530400720c */ /* 0x040fe20003f84070 */
[C---:B------:R-:W-:Y:S02]  /*2490*/  IMAD R87, R4.reuse, R6, R87 ;  /* 0x0000000604577224 */ /* 0x040fe400078e0257 */
[C---:B------:R-:W-:Y:S02]  /*24a0*/  IMAD R89, R4.reuse, R8, R89 ;  /* 0x0000000804597224 */ /* 0x040fe400078e0259 */
[----:B------:R-:W-:Y:S02]  /*24b0*/  IMAD R95, R4, R14, R95 ;  /* 0x0000000e045f7224 */ /* 0x000fe400078e025f */
[----:B------:R-:W-:-:S02]  /*24c0*/  IMAD.MOV R12, RZ, RZ, -R12 ;  /* 0x000000ffff0c7224 */ /* 0x000fc400078e0a0c */
[----:B------:R-:W-:-:S04]  /*24d0*/  IMAD.HI.U32 R6, R2, R97, RZ ;  /* 0x0000006102067227 */ /* 0x000fc800078e00ff */
[--C-:B------:R-:W-:Y:S01]  /*24e0*/  @!P1 IMAD.IADD R77, R77, 0x1, -R4.reuse ;  /* 0x000000014d4d9824 */ /* 0x100fe200078e0a04 */
[C---:B------:R-:W-:Y:S01]  /*24f0*/  ISETP.GT.U32.AND P1, PT, R4.reuse, R91, PT ;  /* 0x0000005b0400720c */ /* 0x040fe20003f24070 */
[--C-:B------:R-:W-:Y:S01]  /*2500*/  @!P3 IMAD.IADD R75, R75, 0x1, -R4.reuse ;  /* 0x000000014b4bb824 */ /* 0x100fe200078e0a04 */
[C---:B------:R-:W-:Y:S01]  /*2510*/  ISETP.GT.U32.AND P3, PT, R4.reuse, R89, PT ;  /* 0x000000590400720c */ /* 0x040fe20003f64070 */
[----:B------:R-:W-:Y:S01]  /*2520*/  @!P0 IMAD.IADD R81, R81, 0x1, -R4 ;  /* 0x0000000151518824 */ /* 0x000fe200078e0a04 */
[C---:B------:R-:W-:Y:S01]  /*2530*/  ISETP.GT.U32.AND P0, PT, R4.reuse, R95, PT ;  /* 0x0000005f0400720c */ /* 0x040fe20003f04070 */
[----:B------:R-:W-:Y:S02]  /*2540*/  IMAD R93, R4, R12, R93 ;  /* 0x0000000c045d7224 */ /* 0x000fe400078e025d */
[----:B------:R-:W-:-:S04]  /*2550*/  IMAD.HI.U32 R14, R2, R105, RZ ;  /* 0x00000069020e7227 */ /* 0x000fc800078e00ff */
[----:B------:R-:W-:Y:S02]  /*2560*/  IMAD.MOV R6, RZ, RZ, -R6 ;  /* 0x000000ffff067224 */ /* 0x000fe400078e0a06 */
[----:B------:R-:W-:-:S04]  /*2570*/  IMAD.HI.U32 R12, R2, R103, RZ ;  /* 0x00000067020c7227 */ /* 0x000fc800078e00ff */
[----:B------:R-:W-:Y:S02]  /*2580*/  IMAD.MOV R14, RZ, RZ, -R14 ;  /* 0x000000ffff0e7224 */ /* 0x000fe400078e0a0e */
[C---:B------:R-:W-:Y:S02]  /*2590*/  IMAD R97, R4.reuse, R6, R97 ;  /* 0x0000000604617224 */ /* 0x040fe400078e0261 */
[--C-:B------:R-:W-:Y:S01]  /*25a0*/  @!P6 IMAD.IADD R71, R71, 0x1, -R4.reuse ;  /* 0x000000014747e824 */ /* 0x100fe200078e0a04 */
[C---:B------:R-:W-:Y:S01]  /*25b0*/  ISETP.GT.U32.AND P6, PT, R4.reuse, R85, PT ;  /* 0x000000550400720c */ /* 0x040fe20003fc4070 */
[----:B------:R-:W-:Y:S01]  /*25c0*/  @!P5 IMAD.IADD R73, R73, 0x1, -R4 ;  /* 0x000000014949d824 */ /* 0x000fe200078e0a04 */
[----:B------:R-:W-:Y:S01]  /*25d0*/  ISETP.GT.U32.AND P5, PT, R4, R87, PT ;  /* 0x000000570400720c */ /* 0x000fe20003fa4070 */
[----:B------:R-:W-:Y:S02]  /*25e0*/  IMAD.MOV R12, RZ, RZ, -R12 ;  /* 0x000000ffff0c7224 */ /* 0x000fe400078e0a0c */
[----:B------:R-:W-:-:S04]  /*25f0*/  IMAD.HI.U32 R8, R2, R99, RZ ;  /* 0x0000006302087227 */ /* 0x000fc800078e00ff */
[--C-:B------:R-:W-:Y:S01]  /*2600*/  @!P2 IMAD.IADD R79, R79, 0x1, -R4.reuse ;  /* 0x000000014f4fa824 */ /* 0x100fe200078e0a04 */
[C---:B------:R-:W-:Y:S01]  /*2610*/  ISETP.GT.U32.AND P2, PT, R4.reuse, R93, PT ;  /* 0x0000005d0400720c */ /* 0x040fe20003f44070 */
[C---:B------:R-:W-:Y:S02]  /*2620*/  IMAD R105, R4.reuse, R14, R105 ;  /* 0x0000000e04697224 */ /* 0x040fe400078e0269 */
[----:B------:R-:W-:Y:S01]  /*2630*/  @!P4 IMAD.IADD R83, R83, 0x1, -R4 ;  /* 0x000000015353c824 */ /* 0x000fe200078e0a04 */
[C---:B------:R-:W-:Y:S01]  /*2640*/  ISETP.GT.U32.AND P4, PT, R4.reuse, R97, PT ;  /* 0x000000610400720c */ /* 0x040fe20003f84070 */
[----:B------:R-:W-:Y:S02]  /*2650*/  IMAD R103, R4, R12, R103 ;  /* 0x0000000c04677224 */ /* 0x000fe400078e0267 */
[----:B------:R-:W-:-:S04]  /*2660*/  IMAD.HI.U32 R6, R2, R107, RZ ;  /* 0x0000006b02067227 */ /* 0x000fc800078e00ff */
[----:B------:R-:W-:Y:S02]  /*2670*/  IMAD.MOV R8, RZ, RZ, -R8 ;  /* 0x000000ffff087224 */ /* 0x000fe400078e0a08 */
        /* <DEDUP_REMOVED lines=8> */
[C---:B------:R-:W-:Y:S02]  /*2700*/  IMAD R107, R4.reuse, R6, R107 ;  /* 0x00000006046b7224 */ /* 0x040fe400078e026b */
        /* <DEDUP_REMOVED lines=32> */
[----:B------:R-:W-:Y:S01]  /*2910*/  ISETP.GT.U32.AND P0, PT, R4, R109, PT ;  /* 0x0000006d0400720c */ /* 0x000fe20003f04070 */
[----:B------:R-:W-:-:S04]  /*2920*/  IMAD.HI.U32 R14, R2, R115, RZ ;  /* 0x00000073020e7227 */ /* 0x000fc800078e00ff */
[----:B------:R-:W-:Y:S02]  /*2930*/  IMAD R113, R4, R12, R113 ;  /* 0x0000000c04717224 */ /* 0x000fe400078e0271 */
[----:B------:R-:W-:-:S04]  /*2940*/  IMAD.HI.U32 R8, R2, R119, RZ ;  /* 0x0000007702087227 */ /* 0x000fc800078e00ff */
[----:B------:R-:W-:-:S04]  /*2950*/  IMAD.HI.U32 R6, R2, R117, RZ ;  /* 0x0000007502067227 */ /* 0x000fc800078e00ff */
[----:B------:R-:W-:-:S04]  /*2960*/  IMAD.HI.U32 R12, R2, R123, RZ ;  /* 0x0000007b020c7227 */ /* 0x000fc800078e00ff */
[----:B------:R-:W-:Y:S02]  /*2970*/  IMAD.MOV R14, RZ, RZ, -R14 ;  /* 0x000000ffff0e7224 */ /* 0x000fe400078e0a0e */
        /* <DEDUP_REMOVED lines=8> */
[C---:B------:R-:W-:Y:S02]  /*2a00*/  IMAD R119, R4.reuse, R8, R119 ;  /* 0x0000000804777224 */ /* 0x040fe400078e0277 */
[--C-:B------:R-:W-:Y:S01]  /*2a10*/  @!P6 IMAD.IADD R87, R87, 0x1, -R4.reuse ;  /* 0x000000015757e824 */ /* 0x100fe200078e0a04 */
[C---:B------:R-:W-:Y:S01]  /*2a20*/  ISETP.GT.U32.AND P6, PT, R4.reuse, R107, PT ;  /* 0x0000006b0400720c */ /* 0x040fe20003fc4070 */
[----:B------:R-:W-:Y:S01]  /*2a30*/  @!P4 IMAD.IADD R99, R99, 0x1, -R4 ;  /* 0x000000016363c824 */ /* 0x000fe200078e0a04 */
[----:B------:R-:W-:Y:S01]  /*2a40*/  ISETP.GT.U32.AND P4, PT, R4, R113, PT ;  /* 0x000000710400720c */ /* 0x000fe20003f84070 */
[----:B------:R-:W-:-:S04]  /*2a50*/  IMAD.HI.U32 R14, R2, R125, RZ ;  /* 0x0000007d020e7227 */ /* 0x000fc800078e00ff */
[C---:B------:R-:W-:Y:S02]  /*2a60*/  IMAD R117, R4.reuse, R6, R117 ;  /* 0x0000000604757224 */ /* 0x040fe400078e0275 */
[----:B------:R-:W-:Y:S02]  /*2a70*/  IMAD R123, R4, R12, R123 ;  /* 0x0000000c047b7224 */ /* 0x000fe400078e027b */
[----:B------:R-:W-:-:S04]  /*2a80*/  IMAD.HI.U32 R6, R2, R129, RZ ;  /* 0x0000008102067227 */ /* 0x000fc800078e00ff */
[----:B------:R-:W-:Y:S01]  /*2a90*/  @!P1 IMAD.IADD R105, R105, 0x1, -R4 ;  /* 0x0000000169699824 */ /* 0x000fe200078e0a04 */
[C---:B------:R-:W-:Y:S01]  /*2aa0*/  ISETP.GT.U32.AND P1, PT, R4.reuse, R119, PT ;  /* 0x000000770400720c */ /* 0x040fe20003f24070 */
[----:B------:R-:W-:Y:S02]  /*2ab0*/  IMAD.MOV R14, RZ, RZ, -R14 ;  /* 0x000000ffff0e7224 */ /* 0x000fe400078e0a0e */
[--C-:B------:R-:W-:Y:S01]  /*2ac0*/  @!P3 IMAD.IADD R103, R103, 0x1, -R4.reuse ;  /* 0x000000016767b824 */ /* 0x100fe200078e0a04 */
[C---:B------:R-:W-:Y:S01]  /*2ad0*/  ISETP.GT.U32.AND P3, PT, R4.reuse, R117, PT ;  /* 0x000000750400720c */ /* 0x040fe20003f64070 */
[----:B------:R-:W-:Y:S01]  /*2ae0*/  @!P0 IMAD.IADD R109, R109, 0x1, -R4 ;  /* 0x000000016d6d8824 */ /* 0x000fe200078e0a04 */
[----:B------:R-:W-:Y:S01]  /*2af0*/  ISETP.GT.U32.AND P0, PT, R4, R123, PT ;  /* 0x0000007b0400720c */ /* 0x000fe20003f04070 */
[----:B------:R-:W-:-:S04]  /*2b00*/  IMAD.HI.U32 R8, R2, R131, RZ ;  /* 0x0000008302087227 */ /* 0x000fc800078e00ff */
[----:B------:R-:W-:-:S04]  /*2b10*/  IMAD.HI.U32 R3, R3, R152, RZ ;  /* 0x0000009803037227 */ /* 0x000fc800078e00ff */
[----:B------:R-:W-:Y:S02]  /*2b20*/  IMAD.MOV R6, RZ, RZ, -R6 ;  /* 0x000000ffff067224 */ /* 0x000fe400078e0a06 */
[----:B------:R-:W-:-:S04]  /*2b30*/  IMAD.HI.U32 R2, R2, R133, RZ ;  /* 0x0000008502027227 */ /* 0x000fc800078e00ff */
[C---:B------:R-:W-:Y:S02]  /*2b40*/  IMAD R125, R4.reuse, R14, R125 ;  /* 0x0000000e047d7224 */ /* 0x040fe400078e027d */
[----:B------:R-:W-:Y:S02]  /*2b50*/  IMAD.MOV R3, RZ, RZ, -R3 ;  /* 0x000000ffff037224 */ /* 0x000fe400078e0a03 */
[C---:B------:R-:W-:Y:S01]  /*2b60*/  IMAD R129, R4.reuse, R6, R129 ;  /* 0x0000000604817224 */ /* 0x040fe200078e0281 */
[----:B------:R-:W-:Y:S01]  /*2b70*/  SHF.R.S32.HI R6, RZ, 0x2, R104 ;  /* 0x00000002ff067819 */ /* 0x000fe20000011468 */
[----:B------:R-:W-:Y:S01]  /*2b80*/  @!P5 IMAD.IADD R101, R101, 0x1, -R4 ;  /* 0x000000016565d824 */ /* 0x000fe200078e0a04 */
[----:B------:R-:W-:Y:S01]  /*2b90*/  ISETP.GT.U32.AND P5, PT, R4, R115, PT ;  /* 0x000000730400720c */ /* 0x000fe20003fa4070 */
[----:B------:R-:W-:Y:S01]  /*2ba0*/  IMAD.MOV R2, RZ, RZ, -R2 ;  /* 0x000000ffff027224 */ /* 0x000fe200078e0a02 */
[----:B------:R-:W-:Y:S01]  /*2bb0*/  SGXT R6, R6, 0x1 ;  /* 0x000000010606781a */ /* 0x000fe20000000200 */
[----:B------:R-:W-:Y:S01]  /*2bc0*/  @!P2 IMAD.IADD R111, R111, 0x1, -R4 ;  /* 0x000000016f6fa824 */ /* 0x000fe200078e0a04 */
[C---:B------:R-:W-:Y:S01]  /*2bd0*/  ISETP.GT.U32.AND P2, PT, R4.reuse, R125, PT ;  /* 0x0000007d0400720c */ /* 0x040fe20003f44070 */
[----:B------:R-:W-:Y:S01]  /*2be0*/  IMAD R152, R5, R3, R152 ;  /* 0x0000000305987224 */ /* 0x000fe200078e0298 */
[----:B------:R-:W-:Y:S01]  /*2bf0*/  SHF.R.S32.HI R3, RZ, 0x6, R104 ;  /* 0x00000006ff037819 */ /* 0x000fe20000011468 */
[--C-:B------:R-:W-:Y:S01]  /*2c00*/  @!P6 IMAD.IADD R107, R107, 0x1, -R4.reuse ;  /* 0x000000016b6be824 */ /* 0x100fe200078e0a04 */
[C---:B------:R-:W-:Y:S01]  /*2c10*/  ISETP.GT.U32.AND P6, PT, R4.reuse, R121, PT ;  /* 0x000000790400720c */ /* 0x040fe20003fc4070 */
[--C-:B------:R-:W-:Y:S01]  /*2c20*/  @!P4 IMAD.IADD R113, R113, 0x1, -R4.reuse ;  /* 0x000000017171c824 */ /* 0x100fe200078e0a04 */
[C---:B------:R-:W-:Y:S01]  /*2c30*/  ISETP.GT.U32.AND P4, PT, R4.reuse, R129, PT ;  /* 0x000000810400720c */ /* 0x040fe20003f84070 */
[----:B------:R-:W-:Y:S01]  /*2c40*/  IMAD R133, R4, R2, R133 ;  /* 0x0000000204857224 */ /* 0x000fe200078e0285 */
[----:B------:R-:W-:Y:S01]  /*2c50*/  SGXT R3, R3, 0x1 ;  /* 0x000000010303781a */ /* 0x000fe20000000200 */
[----:B------:R-:W-:Y:S01]  /*2c60*/  @!P1 IMAD.IADD R119, R119, 0x1, -R4 ;  /* 0x0000000177779824 */ /* 0x000fe200078e0a04 */
[----:B------:R-:W-:Y:S01]  /*2c70*/  ISETP.GT.U32.AND P1, PT, R5, R152, PT ;  /* 0x000000980500720c */ /* 0x000fe20003f24070 */
[----:B------:R-:W-:Y:S01]  /*2c80*/  IMAD.MOV R8, RZ, RZ, -R8 ;  /* 0x000000ffff087224 */ /* 0x000fe200078e0a08 */
[----:B------:R-:W-:Y:S01]  /*2c90*/  LOP3.LUT R135, R6, 0x90, RZ, 0xc0, !PT ;  /* 0x0000009006877812 */ /* 0x000fe200078ec0ff */
[--C-:B------:R-:W-:Y:S01]  /*2ca0*/  @!P3 IMAD.IADD R117, R117, 0x1, -R4.reuse ;  /* 0x000000017575b824 */ /* 0x100fe200078e0a04 */
[C---:B------:R-:W-:Y:S01]  /*2cb0*/  ISETP.GT.U32.AND P3, PT, R4.reuse, R133, PT ;  /* 0x000000850400720c */ /* 0x040fe20003f64070 */
[--C-:B------:R-:W-:Y:S01]  /*2cc0*/  @!P0 IMAD.IADD R123, R123, 0x1, -R4.reuse ;  /* 0x000000017b7b8824 */ /* 0x100fe200078e0a04 */
[C---:B------:R-:W-:Y:S01]  /*2cd0*/  ISETP.GT.U32.AND P0, PT, R4.reuse, R111, PT ;  /* 0x0000006f0400720c */ /* 0x040fe20003f04070 */
[----:B------:R-:W-:Y:S01]  /*2ce0*/  IMAD R131, R4, R8, R131 ;  /* 0x0000000804837224 */ /* 0x000fe200078e0283 */
[----:B------:R-:W-:Y:S01]  /*2cf0*/  LOP3.LUT R8, R104, 0x10, RZ, 0xc0, !PT ;  /* 0x0000001068087812 */ /* 0x000fe200078ec0ff */
[--C-:B------:R-:W-:Y:S01]  /*2d00*/  @!P5 IMAD.IADD R115, R115, 0x1, -R4.reuse ;  /* 0x000000017373d824 */ /* 0x100fe200078e0a04 */
[----:B------:R-:W-:Y:S01]  /*2d10*/  LOP3.LUT R3, R3, 0x90, RZ, 0xc0, !PT ;  /* 0x0000009003037812 */ /* 0x000fe200078ec0ff */
[--C-:B------:R-:W-:Y:S01]  /*2d20*/  @!P2 IMAD.IADD R125, R125, 0x1, -R4.reuse ;  /* 0x000000017d7da824 */ /* 0x100fe200078e0a04 */
[C---:B------:R-:W-:Y:S01]  /*2d30*/  ISETP.GT.U32.AND P5, PT, R4.reuse, R131, PT ;  /* 0x000000830400720c */ /* 0x040fe20003fa4070 */
[--C-:B------:R-:W-:Y:S01]  /*2d40*/  @!P6 IMAD.IADD R121, R121, 0x1, -R4.reuse ;  /* 0x000000017979e824 */ /* 0x100fe200078e0a04 */
[C---:B------:R-:W-:Y:S01]  /*2d50*/  ISETP.GT.U32.AND P2, PT, R4.reuse, R113, PT ;  /* 0x000000710400720c */ /* 0x040fe20003f44070 */
[--C-:B------:R-:W-:Y:S01]  /*2d60*/  @!P4 IMAD.IADD R129, R129, 0x1, -R4.reuse ;  /* 0x000000018181c824 */ /* 0x100fe200078e0a04 */
[----:B------:R-:W-:Y:S01]  /*2d70*/  ISETP.GT.U32.AND P4, PT, R4, R115, PT ;  /* 0x000000730400720c */ /* 0x000fe20003f84070 */
[----:B------:R-:W-:Y:S01]  /*2d80*/  @!P1 IMAD.IADD R152, R152, 0x1, -R5 ;  /* 0x0000000198989824 */ /* 0x000fe200078e0a05 */
[C---:B------:R-:W-:Y:S01]  /*2d90*/  ISETP.GT.U32.AND P1, PT, R4.reuse, R121, PT ;  /* 0x000000790400720c */ /* 0x040fe20003f24070 */
[--C-:B------:R-:W-:Y:S01]  /*2da0*/  @!P3 IMAD.IADD R133, R133, 0x1, -R4.reuse ;  /* 0x000000018585b824 */ /* 0x100fe200078e0a04 */
[C---:B------:R-:W-:Y:S01]  /*2db0*/  ISETP.GT.U32.AND P3, PT, R4.reuse, R119, PT ;  /* 0x000000770400720c */ /* 0x040fe20003f64070 */
[--C-:B------:R-:W-:Y:S01]  /*2dc0*/  @!P0 IMAD.IADD R111, R111, 0x1, -R4.reuse ;  /* 0x000000016f6f8824 */ /* 0x100fe200078e0a04 */
[----:B------:R-:W-:Y:S01]  /*2dd0*/  ISETP.GT.U32.AND P0, PT, R4, R123, PT ;  /* 0x0000007b0400720c */ /* 0x000fe20003f04070 */
[----:B------:R-:W-:Y:S01]  /*2de0*/  IMAD.SHL.U32 R10, R104, 0x8, RZ ;  /* 0x00000008680a7824 */ /* 0x000fe200078e00ff */
        /* <DEDUP_REMOVED lines=8> */
[----:B------:R-:W-:Y:S01]  /*2e70*/  ISETP.GE.AND P1, PT, R219, RZ, PT ;  /* 0x000000ffdb00720c */ /* 0x000fe20003f26270 */
[--C-:B------:R-:W-:Y:S01]  /*2e80*/  @!P3 IMAD.IADD R119, R119, 0x1, -R4.reuse ;  /* 0x000000017777b824 */ /* 0x100fe200078e0a04 */
[----:B------:R-:W-:Y:S01]  /*2e90*/  ISETP.GT.U32.AND P3, PT, R5, R152, PT ;  /* 0x000000980500720c */ /* 0x000fe20003f64070 */
[--C-:B------:R-:W-:Y:S01]  /*2ea0*/  @!P0 IMAD.IADD R123, R123, 0x1, -R4.reuse ;  /* 0x000000017b7b8824 */ /* 0x100fe200078e0a04 */
[----:B------:R-:W-:Y:S01]  /*2eb0*/  ISETP.GE.AND P0, PT, R231, RZ, PT ;  /* 0x000000ffe700720c */ /* 0x000fe20003f06270 */
[--C-:B------:R-:W-:Y:S01]  /*2ec0*/  @!P6 IMAD.IADD R109, R109, 0x1, -R4.reuse ;  /* 0x000000016d6de824 */ /* 0x100fe200078e0a04 */
[C---:B------:R-:W-:Y:S01]  /*2ed0*/  ISETP.GT.U32.AND P6, PT, R4.reuse, R133, PT ;  /* 0x000000850400720c */ /* 0x040fe20003fc4070 */
[--C-:B------:R-:W-:Y:S01]  /*2ee0*/  @!P5 IMAD.IADD R117, R117, 0x1, -R4.reuse ;  /* 0x000000017575d824 */ /* 0x100fe200078e0a04 */
[----:B------:R-:W-:Y:S01]  /*2ef0*/  ISETP.GT.U32.AND P5, PT, R4, R131, PT ;  /* 0x000000830400720c */ /* 0x000fe20003fa4070 */
[--C-:B------:R-:W-:Y:S01]  /*2f00*/  @!P2 IMAD.IADD R125, R125, 0x1, -R4.reuse ;  /* 0x000000017d7da824 */ /* 0x100fe200078e0a04 */
[----:B------:R-:W-:Y:S01]  /*2f10*/  ISETP.GE.AND P2, PT, R232, RZ, PT ;  /* 0x000000ffe800720c */ /* 0x000fe20003f46270 */
[--C-:B------:R-:W-:Y:S01]  /*2f20*/  @!P4 IMAD.IADD R129, R129, 0x1, -R4.reuse ;  /* 0x000000018181c824 */ /* 0x100fe200078e0a04 */
[----:B------:R-:W-:Y:S01]  /*2f30*/  ISETP.GE.AND P4, PT, R233, RZ, PT ;  /* 0x000000ffe900720c */ /* 0x000fe20003f86270 */
[----:B------:R-:W-:Y:S01]  /*2f40*/  @!P1 IMAD.MOV R7, RZ, RZ, -R7 ;  /* 0x000000ffff079224 */ /* 0x000fe200078e0a07 */
[----:B------:R-:W-:Y:S01]  /*2f50*/  ISETP.GE.AND P1, PT, R236, RZ, PT ;  /* 0x000000ffec00720c */ /* 0x000fe20003f26270 */
[----:B------:R-:W-:Y:S01]  /*2f60*/  @!P3 IMAD.IADD R152, R152, 0x1, -R5 ;  /* 0x000000019898b824 */ /* 0x000fe200078e0a05 */
[----:B------:R-:W-:Y:S01]  /*2f70*/  ISETP.GE.AND P3, PT, R234, RZ, PT ;  /* 0x000000ffea00720c */ /* 0x000fe20003f66270 */
[----:B------:R-:W-:Y:S01]  /*2f80*/  @!P0 IMAD.MOV R9, RZ, RZ, -R9 ;  /* 0x000000ffff098224 */ /* 0x000fe200078e0a09 */
[----:B------:R-:W-:Y:S01]  /*2f90*/  ISETP.GE.AND P0, PT, R237, RZ, PT ;  /* 0x000000ffed00720c */ /* 0x000fe20003f06270 */
[----:B------:R-:W-:Y:S01]  /*2fa0*/  IMAD.MOV.U32 R5, RZ, RZ, R11 ;  /* 0x000000ffff057224 */ /* 0x000fe200078e000b */
[----:B------:R-:W-:Y:S01]  /*2fb0*/  LOP3.LUT R139, R10, 0x300, RZ, 0xc0, !PT ;  /* 0x000003000a8b7812 */ /* 0x000fe200078ec0ff */
[----:B------:R-:W-:Y:S01]  /*2fc0*/  @!P5 IMAD.IADD R131, R131, 0x1, -R4 ;  /* 0x000000018383d824 */ /* 0x000fe200078e0a04 */
[----:B------:R-:W-:Y:S01]  /*2fd0*/  ISETP.GE.AND P5, PT, R235, RZ, PT ;  /* 0x000000ffeb00720c */ /* 0x000fe20003fa6270 */
[----:B------:R-:W-:Y:S01]  /*2fe0*/  @!P2 IMAD.MOV R5, RZ, RZ, -R5 ;  /* 0x000000ffff05a224 */ /* 0x000fe200078e0a05 */
        /* <DEDUP_REMOVED lines=9> */
[----:B------:R-:W-:-:S02]  /*3080*/  IMAD.SHL.U32 R2, R104, 0x2, RZ ;  /* 0x0000000268027824 */ /* 0x000fc400078e00ff */
        /* <DEDUP_REMOVED lines=12> */
[----:B------:R-:W-:Y:S01]  /*3150*/  IMAD.MOV.U32 R177, RZ, RZ, R129 ;  /* 0x000000ffffb17224 */ /* 0x000fe200078e0081 */
[--C-:B------:R-:W-:Y:S01]  /*3160*/  LOP3.LUT R6, R135, 0x10, R2.reuse, 0x78, !PT ;  /* 0x0000001087067812 */ /* 0x100fe200078e7802 */
        /* <DEDUP_REMOVED lines=13> */
[----:B------:R-:W-:Y:S01]  /*3240*/  LOP3.LUT R2, R3, 0x7e, R2, 0x78, !PT ;  /* 0x0000007e03027812 */ /* 0x000fe200078e7802 */
        /* <DEDUP_REMOVED lines=12> */
[----:B------:R-:W-:-:S02]  /*3310*/  IMAD.MOV.U32 R169, RZ, RZ, R131 ;  /* 0x000000ffffa97224 */ /* 0x000fc400078e0083 */
        /* <DEDUP_REMOVED lines=12> */
[----:B------:R-:W-:-:S02]  /*33e0*/  IMAD R139, R8, 0x40, R139 ;  /* 0x00000040088b7824 */ /* 0x000fc400078e028b */
        /* <DEDUP_REMOVED lines=12> */
[--C-:B------:R-:W-:Y:S01]  /*34b0*/  IMAD R137, R8, 0x10, R229.reuse ;  /* 0x0000001008897824 */ /* 0x100fe200078e02e5 */
[----:B------:R-:W-:Y:S01]  /*34c0*/  IADD3 R3, R6, R139, R229 ;  /* 0x0000008b06037210 */ /* 0x000fe20007ffe0e5 */
        /* <DEDUP_REMOVED lines=25> */
[----:B------:R-:W-:-:S02]  /*3660*/  @!P6 IMAD.IADD R133, R133, 0x1, -R4 ;  /* 0x000000018585e824 */ /* 0x000fc400078e0a04 */
        /* <DEDUP_REMOVED lines=22> */
[----:B------:R-:W-:Y:S01]  /*37d0*/  ISETP.NE.AND P3, PT, RZ, c[0x0][0x17c], PT ;  /* 0x00005f00ff007a0c */ /* 0x000fe20003f65270 */
[----:B------:R-:W-:Y:S01]  /*37e0*/  @!P0 IMAD.MOV R169, RZ, RZ, -R169 ;  /* 0x000000ffffa98224 */ /* 0x000fe200078e0aa9 */
[----:B------:R-:W-:Y:S01]  /*37f0*/  ISETP.NE.AND P0, PT, RZ, c[0x0][0x178], PT ;  /* 0x00005e00ff007a0c */ /* 0x000fe20003f05270 */
[----:B------:R-:W-:Y:S01]  /*3800*/  IMAD.IADD R218, R6, 0x1, R137 ;  /* 0x0000000106da7824 */ /* 0x000fe200078e0289 */
[C---:B------:R-:W-:Y:S01]  /*3810*/  SEL R168, R180.reuse, R7, !P3 ;  /* 0x00000007b4a87207 */ /* 0x040fe20005800000 */
[----:B------:R-:W-:Y:S01]  /*3820*/  @!P5 IMAD.MOV R127, RZ, RZ, -R127 ;  /* 0x000000ffff7fd224 */ /* 0x000fe200078e0a7f */
[C---:B------:R-:W-:Y:S01]  /*3830*/  SEL R8, R180.reuse, R5, !P3 ;  /* 0x00000005b4087207 */ /* 0x040fe20005800000 */
[----:B------:R-:W-:Y:S01]  /*3840*/  @!P2 IMAD.MOV R133, RZ, RZ, -R133 ;  /* 0x000000ffff85a224 */ /* 0x000fe200078e0a85 */
[C---:B------:R-:W-:Y:S01]  /*3850*/  SEL R14, R180.reuse, R13, !P3 ;  /* 0x0000000db40e7207 */ /* 0x040fe20005800000 */
[----:B------:R-:W-:Y:S01]  /*3860*/  @!P4 IMAD.MOV R139, RZ, RZ, -R139 ;  /* 0x000000ffff8bc224 */ /* 0x000fe200078e0a8b */
[----:B------:R-:W-:Y:S01]  /*3870*/  SEL R11, R180, R9, !P3 ;  /* 0x00000009b40b7207 */ /* 0x000fe20005800000 */
[----:B------:R-:W-:Y:S01]  /*3880*/  IMAD R168, R168, c[0x0][0x190], RZ ;  /* 0x00006400a8a87a24 */ /* 0x000fe200078e02ff */
[----:B------:R-:W-:Y:S01]  /*3890*/  SEL R13, R180, R23, !P3 ;  /* 0x00000017b40d7207 */ /* 0x000fe20005800000 */
[----:B------:R-:W-:Y:S01]  /*38a0*/  IMAD R8, R8, c[0x0][0x190], RZ ;  /* 0x0000640008087a24 */ /* 0x000fe200078e02ff */
[----:B------:R-:W-:Y:S01]  /*38b0*/  SEL R9, R180, R15, !P3 ;  /* 0x0000000fb4097207 */ /* 0x000fe20005800000 */
[----:B------:R-:W-:Y:S01]  /*38c0*/  IMAD R14, R14, c[0x0][0x190], RZ ;  /* 0x000064000e0e7a24 */ /* 0x000fe200078e02ff */
[C---:B------:R-:W-:Y:S01]  /*38d0*/  SEL R17, R180.reuse, R17, !P3 ;  /* 0x00000011b4117207 */ /* 0x040fe20005800000 */
[----:B------:R-:W-:Y:S01]  /*38e0*/  @!P1 IMAD.MOV R152, RZ, RZ, -R152 ;  /* 0x000000ffff989224 */ /* 0x000fe200078e0a98 */
[C---:B------:R-:W-:Y:S01]  /*38f0*/  SEL R10, R180.reuse, R19, !P3 ;  /* 0x00000013b40a7207 */ /* 0x040fe20005800000 */
[----:B------:R-:W-:Y:S01]  /*3900*/  IMAD R9, R9, c[0x0][0x190], RZ ;  /* 0x0000640009097a24 */ /* 0x000fe200078e02ff */
[C---:B------:R-:W-:Y:S01]  /*3910*/  SEL R20, R180.reuse, R21, !P3 ;  /* 0x00000015b4147207 */ /* 0x040fe20005800000 */
[----:B------:R-:W-:Y:S01]  /*3920*/  IMAD R17, R17, c[0x0][0x190], RZ ;  /* 0x0000640011117a24 */ /* 0x000fe200078e02ff */
[----:B------:R-:W-:Y:S01]  /*3930*/  SEL R23, R180, R25, !P3 ;  /* 0x00000019b4177207 */ /* 0x000fe20005800000 */
[----:B------:R-:W-:Y:S01]  /*3940*/  IMAD R10, R10, c[0x0][0x190], RZ ;  /* 0x000064000a0a7a24 */ /* 0x000fe200078e02ff */
[----:B------:R-:W-:Y:S01]  /*3950*/  LEA R215, P2, R214, c[0x0][0x160], 0x1 ;  /* 0x00005800d6d77a11 */ /* 0x000fe200078408ff */
[----:B------:R-:W-:Y:S01]  /*3960*/  IMAD R20, R20, c[0x0][0x190], RZ ;  /* 0x0000640014147a24 */ /* 0x000fe200078e02ff */
[C---:B------:R-:W-:Y:S01]  /*3970*/  SEL R22, R180.reuse, R35, !P3 ;  /* 0x00000023b4167207 */ /* 0x040fe20005800000 */
[----:B------:R-:W-:Y:S01]  /*3980*/  IMAD R13, R13, c[0x0][0x190], RZ ;  /* 0x000064000d0d7a24 */ /* 0x000fe200078e02ff */
[C---:B------:R-:W-:Y:S01]  /*3990*/  SEL R26, R180.reuse, R29, !P3 ;  /* 0x0000001db41a7207 */ /* 0x040fe20005800000 */
[----:B------:R-:W-:Y:S01]  /*39a0*/  IMAD R23, R23, c[0x0][0x190], RZ ;  /* 0x0000640017177a24 */ /* 0x000fe200078e02ff */
[----:B------:R-:W-:Y:S01]  /*39b0*/  SEL R19, R180, R31, !P3 ;  /* 0x0000001fb4137207 */ /* 0x000fe20005800000 */
[----:B------:R-:W-:Y:S01]  /*39c0*/  IMAD R22, R22, c[0x0][0x190], RZ ;  /* 0x0000640016167a24 */ /* 0x000fe200078e02ff */
[----:B0-----:R-:W-:Y:S01]  /*39d0*/  SEL R32, R180, R37, !P3 ;  /* 0x00000025b4207207 */ /* 0x001fe20005800000 */
[----:B------:R-:W-:Y:S01]  /*39e0*/  IMAD R26, R26, c[0x0][0x190], RZ ;  /* 0x000064001a1a7a24 */ /* 0x000fe200078e02ff */
[C---:B------:R-:W-:Y:S01]  /*39f0*/  SEL R35, R180.reuse, R41, !P3 ;  /* 0x00000029b4237207 */ /* 0x040fe20005800000 */
[----:B------:R-:W-:Y:S01]  /*3a00*/  IMAD R19, R19, c[0x0][0x190], RZ ;  /* 0x0000640013137a24 */ /* 0x000fe200078e02ff */
[----:B------:R-:W-:Y:S01]  /*3a10*/  SEL R28, R180, R43, !P3 ;  /* 0x0000002bb41c7207 */ /* 0x000fe20005800000 */
[----:B------:R-:W-:Y:S01]  /*3a20*/  IMAD R32, R32, c[0x0][0x190], RZ ;  /* 0x0000640020207a24 */ /* 0x000fe200078e02ff */
[----:B------:R-:W-:Y:S01]  /*3a30*/  SEL R16, R180, R27, !P3 ;  /* 0x0000001bb4107207 */ /* 0x000fe20005800000 */
[----:B------:R-:W-:Y:S01]  /*3a40*/  IMAD R5, R30, c[0x0][0x18c], RZ ;  /* 0x000063001e057a24 */ /* 0x000fe200078e02ff */
[C---:B------:R-:W-:Y:S01]  /*3a50*/  SEL R29, R180.reuse, R33, !P3 ;  /* 0x00000021b41d7207 */ /* 0x040fe20005800000 */
[----:B------:R-:W-:Y:S01]  /*3a60*/  IMAD R35, R35, c[0x0][0x190], RZ ;  /* 0x0000640023237a24 */ /* 0x000fe200078e02ff */
[----:B------:R-:W-:Y:S01]  /*3a70*/  SEL R25, R180, R39, !P3 ;  /* 0x00000027b4197207 */ /* 0x000fe20005800000 */
[----:B------:R-:W-:Y:S01]  /*3a80*/  IMAD R16, R16, c[0x0][0x190], RZ ;  /* 0x0000640010107a24 */ /* 0x000fe200078e02ff */
[C---:B------:R-:W-:Y:S01]  /*3a90*/  SEL R38, R180.reuse, R45, !P3 ;  /* 0x0000002db4267207 */ /* 0x040fe20005800000 */
        /* <DEDUP_REMOVED lines=83> */
[C---:B------:R-:W-:Y:S01]  /*3fd0*/  SEL R169, R180.reuse, R169, !P3 ;  /* 0x000000a9b4a97207 */ /* 0x040fe20005800000 */
[----:B------:R-:W-:Y:S01]  /*3fe0*/  IMAD R11, R11, c[0x0][0x190], RZ ;  /* 0x000064000b0b7a24 */ /* 0x000fe200078e02ff */
[C---:B------:R-:W-:Y:S01]  /*3ff0*/  SEL R179, R180.reuse, R133, !P3 ;  /* 0x00000085b4b37207 */ /* 0x040fe20005800000 */
[----:B------:R-:W-:Y:S01]  /*4000*/  IMAD R175, R175, c[0x0][0x190], RZ ;  /* 0x00006400afaf7a24 */ /* 0x000fe200078e02ff */
[----:B------:R-:W-:Y:S01]  /*4010*/  SEL R180, R180, R139, !P3 ;  /* 0x0000008bb4b47207 */ /* 0x000fe20005800000 */
[----:B------:R-:W-:Y:S01]  /*4020*/  IMAD R166, R166, c[0x0][0x190], RZ ;  /* 0x00006400a6a67a24 */ /* 0x000fe200078e02ff */
[----:B------:R-:W-:Y:S01]  /*4030*/  LEA.HI.X.SX32 R214, R214, c[0x0][0x164], 0x1, P2 ;  /* 0x00005900d6d67a11 */ /* 0x000fe200010f0eff */
[----:B------:R-:W-:Y:S01]  /*4040*/  IMAD R177, R177, c[0x0][0x190], RZ ;  /* 0x00006400b1b17a24 */ /* 0x000fe200078e02ff */
[----:B------:R-:W-:Y:S01]  /*4050*/  @!P0 LOP3.LUT R152, RZ, c[0x0][0x178], RZ, 0x33, !PT ;  /* 0x00005e00ff988a12 */ /* 0x000fe200078e33ff */
[----:B------:R-:W-:Y:S01]  /*4060*/  IMAD R169, R169, c[0x0][0x190], RZ ;  /* 0x00006400a9a97a24 */ /* 0x000fe200078e02ff */
[----:B------:R-:W-:Y:S01]  /*4070*/  LEA R217, P3, R216, c[0x0][0x160], 0x1 ;  /* 0x00005800d8d97a11 */ /* 0x000fe200078608ff */
[----:B------:R-:W-:Y:S01]  /*4080*/  IMAD R179, R179, c[0x0][0x190], RZ ;  /* 0x00006400b3b37a24 */ /* 0x000fe200078e02ff */
[----:B------:R-:W-:Y:S01]  /*4090*/  LEA R181, P2, R168, c[0x0][0x168], 0x1 ;  /* 0x00005a00a8b57a11 */ /* 0x000fe200078408ff */
[----:B------:R-:W-:Y:S01]  /*40a0*/  IMAD R180, R180, c[0x0][0x190], RZ ;  /* 0x00006400b4b47a24 */ /* 0x000fe200078e02ff */
[----:B------:R-:W-:Y:S01]  /*40b0*/  LEA R182, P1, R8, c[0x0][0x168], 0x1 ;  /* 0x00005a0008b67a11 */ /* 0x000fe200078208ff */
[----:B------:R-:W-:Y:S01]  /*40c0*/  IMAD.MOV.U32 R6, RZ, RZ, c[0x0][0x18c] ;  /* 0x00006300ff067624 */ /* 0x000fe200078e00ff */
[----:B------:R-:W-:Y:S01]  /*40d0*/  LEA R12, P0, R14, c[0x0][0x168], 0x1 ;  /* 0x00005a000e0c7a11 */ /* 0x000fe200078008ff */
[----:B------:R-:W-:Y:S01]  /*40e0*/  IMAD R152, R152, c[0x0][0x184], RZ ;  /* 0x0000610098987a24 */ /* 0x000fe200078e02ff */
[----:B------:R-:W-:Y:S01]  /*40f0*/  LEA.HI.X.SX32 R216, R216, c[0x0][0x164], 0x1, P3 ;  /* 0x00005900d8d87a11 */ /* 0x000fe200018f0eff */
[----:B------:R-:W-:Y:S01]  /*4100*/  CS2R R52, SRZ ;  /* 0x0000000000347805 */ /* 0x000fe2000001ff00 */
[----:B------:R-:W-:Y:S01]  /*4110*/  LEA.HI.X.SX32 R168, R168, c[0x0][0x16c], 0x1, P2 ;  /* 0x00005b00a8a87a11 */ /* 0x000fe200010f0eff */
[----:B------:R-:W-:Y:S01]  /*4120*/  CS2R R54, SRZ ;  /* 0x0000000000367805 */ /* 0x000fe2000001ff00 */
[----:B------:R-:W-:Y:S01]  /*4130*/  LEA.HI.X.SX32 R8, R8, c[0x0][0x16c], 0x1, P1 ;  /* 0x00005b0008087a11 */ /* 0x000fe200008f0eff */
[----:B------:R-:W-:Y:S01]  /*4140*/  CS2R R56, SRZ ;  /* 0x0000000000387805 */ /* 0x000fe2000001ff00 */
[----:B------:R-:W-:Y:S01]  /*4150*/  LEA.HI.X.SX32 R14, R14, c[0x0][0x16c], 0x1, P0 ;  /* 0x00005b000e0e7a11 */ /* 0x000fe200000f0eff */
[----:B------:R-:W-:Y:S01]  /*4160*/  CS2R R58, SRZ ;  /* 0x00000000003a7805 */ /* 0x000fe2000001ff00 */
[----:B------:R-:W-:Y:S01]  /*4170*/  LEA R183, P5, R9, c[0x0][0x168], 0x1 ;  /* 0x00005a0009b77a11 */ /* 0x000fe200078a08ff */
        /* <DEDUP_REMOVED lines=36> */
[----:B------:R-:W-:Y:S01]  /*43c0*/  IMAD.SHL.U32 R6, R6, 0x10, RZ ;  /* 0x0000001006067824 */ /* 0x000fe200078e00ff */
        /* <DEDUP_REMOVED lines=21> */
[----:B------:R-:W-:Y:S01]  /*4520*/  IMAD.WIDE R152, R152, 0x2, RZ ;  /* 0x0000000298987825 */ /* 0x000fe200078e02ff */
[----:B------:R-:W-:-:S02]  /*4530*/  LEA.HI.X.SX32 R25, R25, c[0x0][0x16c], 0x1, P5 ;  /* 0x00005b0019197a11 */ /* 0x000fc400028f0eff */
[----:B------:R-:W-:Y:S02]  /*4540*/  LEA.HI.X.SX32 R35, R35, c[0x0][0x16c], 0x1, P4 ;  /* 0x00005b0023237a11 */ /* 0x000fe400020f0eff */
[----:B------:R-:W-:Y:S02]  /*4550*/  LEA.HI.X.SX32 R28, R28, c[0x0][0x16c], 0x1, P3 ;  /* 0x00005b001c1c7a11 */ /* 0x000fe400018f0eff */
[----:B------:R-:W-:Y:S02]  /*4560*/  LEA.HI.X.SX32 R38, R38, c[0x0][0x16c], 0x1, P2 ;  /* 0x00005b0026267a11 */ /* 0x000fe400010f0eff */
[----:B------:R-:W-:Y:S02]  /*4570*/  LEA.HI.X.SX32 R31, R31, c[0x0][0x16c], 0x1, P1 ;  /* 0x00005b001f1f7a11 */ /* 0x000fe400008f0eff */
[----:B------:R-:W-:Y:S02]  /*4580*/  LEA.HI.X.SX32 R41, R41, c[0x0][0x16c], 0x1, P0 ;  /* 0x00005b0029297a11 */ /* 0x000fe400000f0eff */
[----:B------:R-:W-:-:S02]  /*4590*/  LEA R192, P5, R34, c[0x0][0x168], 0x1 ;  /* 0x00005a0022c07a11 */ /* 0x000fc400078a08ff */
[----:B------:R-:W-:Y:S02]  /*45a0*/  LEA R42, P4, R120, c[0x0][0x168], 0x1 ;  /* 0x00005a00782a7a11 */ /* 0x000fe400078808ff */
[----:B------:R-:W-:Y:S02]  /*45b0*/  LEA R193, P3, R37, c[0x0][0x168], 0x1 ;  /* 0x00005a0025c17a11 */ /* 0x000fe400078608ff */
[----:B------:R-:W-:Y:S02]  /*45c0*/  LEA R121, P2, R123, c[0x0][0x168], 0x1 ;  /* 0x00005a007b797a11 */ /* 0x000fe400078408ff */
[----:B------:R-:W-:Y:S02]  /*45d0*/  LEA R194, P1, R40, c[0x0][0x168], 0x1 ;  /* 0x00005a0028c27a11 */ /* 0x000fe400078208ff */
[----:B------:R-:W-:Y:S02]  /*45e0*/  LEA R124, P0, R126, c[0x0][0x168], 0x1 ;  /* 0x00005a007e7c7a11 */ /* 0x000fe400078008ff */
        /* <DEDUP_REMOVED lines=60> */
[----:B------:R-:W-:-:S02]  /*49b0*/  SHF.R.S32.HI R4, RZ, 0x1f, R5 ;  /* 0x0000001fff047819 */ /* 0x000fc40000011405 */
[----:B------:R-:W-:Y:S02]  /*49c0*/  LEA.HI.X.SX32 R157, R157, c[0x0][0x16c], 0x1, P5 ;  /* 0x00005b009d9d7a11 */ /* 0x000fe400028f0eff */
[----:B------:R-:W-:Y:S02]  /*49d0*/  LEA.HI.X.SX32 R163, R163, c[0x0][0x16c], 0x1, P4 ;  /* 0x00005b00a3a37a11 */ /* 0x000fe400020f0eff */
[----:B------:R-:W-:Y:S02]  /*49e0*/  LEA.HI.X.SX32 R160, R160, c[0x0][0x16c], 0x1, P3 ;  /* 0x00005b00a0a07a11 */ /* 0x000fe400018f0eff */
[----:B------:R-:W-:Y:S02]  /*49f0*/  LEA.HI.X.SX32 R164, R164, c[0x0][0x16c], 0x1, P2 ;  /* 0x00005b00a4a47a11 */ /* 0x000fe400010f0eff */
[----:B------:R-:W-:Y:S02]  /*4a00*/  LEA.HI.X.SX32 R173, R173, c[0x0][0x16c], 0x1, P1 ;  /* 0x00005b00adad7a11 */ /* 0x000fe400008f0eff */
[----:B------:R-:W-:-:S02]  /*4a10*/  LEA.HI.X.SX32 R165, R165, c[0x0][0x16c], 0x1, P0 ;  /* 0x00005b00a5a57a11 */ /* 0x000fc400000f0eff */
[----:B------:R-:W-:Y:S02]  /*4a20*/  LEA R7, P6, R11, c[0x0][0x168], 0x1 ;  /* 0x00005a000b077a11 */ /* 0x000fe400078c08ff */
[----:B------:R-:W-:Y:S02]  /*4a30*/  LEA R210, P5, R175, c[0x0][0x168], 0x1 ;  /* 0x00005a00afd27a11 */ /* 0x000fe400078a08ff */
[----:B------:R-:W-:Y:S02]  /*4a40*/  LEA R176, P4, R166, c[0x0][0x168], 0x1 ;  /* 0x00005a00a6b07a11 */ /* 0x000fe400078808ff */
[----:B------:R-:W-:Y:S02]  /*4a50*/  LEA R211, P3, R177, c[0x0][0x168], 0x1 ;  /* 0x00005a00b1d37a11 */ /* 0x000fe400078608ff */
[----:B------:R-:W-:Y:S02]  /*4a60*/  LEA R178, P2, R169, c[0x0][0x168], 0x1 ;  /* 0x00005a00a9b27a11 */ /* 0x000fe400078408ff */
[----:B------:R-:W-:-:S02]  /*4a70*/  LEA R212, P1, R179, c[0x0][0x168], 0x1 ;  /* 0x00005a00b3d47a11 */ /* 0x000fc400078208ff */
[----:B------:R-:W-:Y:S02]  /*4a80*/  LEA R213, P0, R180, c[0x0][0x168], 0x1 ;  /* 0x00005a00b4d57a11 */ /* 0x000fe400078008ff */
[C---:B------:R-:W-:Y:S01]  /*4a90*/  SHF.L.U64.HI R4, R5.reuse, 0x1, R4 ;  /* 0x0000000105047819 */ /* 0x040fe20000010204 */
[----:B------:R-:W-:Y:S01]  /*4aa0*/  IMAD.SHL.U32 R5, R5, 0x2, RZ ;  /* 0x0000000205057824 */ /* 0x000fe200078e00ff */
[----:B------:R-:W-:Y:S02]  /*4ab0*/  LEA.HI.X.SX32 R11, R11, c[0x0][0x16c], 0x1, P6 ;  /* 0x00005b000b0b7a11 */ /* 0x000fe400030f0eff */
[----:B------:R-:W-:Y:S02]  /*4ac0*/  LEA.HI.X.SX32 R175, R175, c[0x0][0x16c], 0x1, P5 ;  /* 0x00005b00afaf7a11 */ /* 0x000fe400028f0eff */
[----:B------:R-:W-:Y:S02]  /*4ad0*/  LEA.HI.X.SX32 R166, R166, c[0x0][0x16c], 0x1, P4 ;  /* 0x00005b00a6a67a11 */ /* 0x000fe400020f0eff */
[----:B------:R-:W-:-:S02]  /*4ae0*/  LEA.HI.X.SX32 R177, R177, c[0x0][0x16c], 0x1, P3 ;  /* 0x00005b00b1b17a11 */ /* 0x000fc400018f0eff */
[----:B------:R-:W-:Y:S02]  /*4af0*/  LEA.HI.X.SX32 R169, R169, c[0x0][0x16c], 0x1, P2 ;  /* 0x00005b00a9a97a11 */ /* 0x000fe400010f0eff */
[----:B------:R-:W-:Y:S02]  /*4b00*/  LEA.HI.X.SX32 R179, R179, c[0x0][0x16c], 0x1, P1 ;  /* 0x00005b00b3b37a11 */ /* 0x000fe400008f0eff */
[----:B------:R-:W-:Y:S02]  /*4b10*/  LEA.HI.X.SX32 R180, R180, c[0x0][0x16c], 0x1, P0 ;  /* 0x00005b00b4b47a11 */ /* 0x000fe400000f0eff */
.L_x_3:
[----:B------:R-:W-:Y:S01]  /*4b20*/  ISETP.GE.AND P0, PT, R230, UR4, PT ;  /* 0x00000004e6007c0c */ /* 0x000fe2000bf06270 */
[----:B------:R-:W0:Y:S01]  /*4b30*/  S2R R46, SR_TID.X ;  /* 0x00000000002e7919 */ /* 0x000e220000002100 */
[----:B------:R-:W-:Y:S02]  /*4b40*/  IADD3 R44, P1, R152, R217, RZ ;  /* 0x000000d9982c7210 */ /* 0x000fe40007f3e0ff */
[----:B------:R-:W-:Y:S02]  /*4b50*/  PRMT R117, RZ, 0x7610, R117 ;  /* 0x00007610ff757816 */ /* 0x000fe40000000075 */
[----:B------:R-:W-:Y:S01]  /*4b60*/  LOP3.LUT R47, R230, 0x8, RZ, 0xfc, !PT ;  /* 0x00000008e62f7812 */ /* 0x000fe200078efcff */
[----:B------:R-:W-:-:S06]  /*4b70*/  IMAD.X R45, R153, 0x1, R216, P1 ;  /* 0x00000001992d7824 */ /* 0x000fcc00008e06d8 */
[----:B------:R1:W2:Y:S01]  /*4b80*/  @!P0 LDG.E.U16 R117, [R44.64] ;  /* 0x000000062c758981 */ /* 0x0002a2000c1e1500 */
[----:B------:R-:W-:Y:S02]  /*4b90*/  ISETP.GE.AND P1, PT, R47, UR4, PT ;  /* 0x000000042f007c0c */ /* 0x000fe4000bf26270 */
[----:B------:R-:W-:Y:S02]  /*4ba0*/  PRMT R116, RZ, 0x7610, R116 ;  /* 0x00007610ff747816 */ /* 0x000fe40000000074 */
[----:B-1----:R-:W-:Y:S02]  /*4bb0*/  IADD3 R44, P0, R152, R215, RZ ;  /* 0x000000d7982c7210 */ /* 0x002fe40007f1e0ff */
[----:B0-----:R-:W-:-:S03]  /*4bc0*/  LOP3.LUT R46, R46, 0xf, RZ, 0xc0, !PT ;  /* 0x0000000f2e2e7812 */ /* 0x001fc600078ec0ff */
[----:B------:R-:W-:-:S05]  /*4bd0*/  IMAD.X R45, R153, 0x1, R214, P0 ;  /* 0x00000001992d7824 */ /* 0x000fca00000e06d6 */
[----:B------:R0:W3:Y:S01]  /*4be0*/  @!P1 LDG.E.U16 R116, [R44.64] ;  /* 0x000000062c749981 */ /* 0x0000e2000c1e1500 */
[----:B------:R-:W-:Y:S02]  /*4bf0*/  ISETP.GE.AND P0, PT, R46, UR4, PT ;  /* 0x000000042e007c0c */ /* 0x000fe4000bf06270 */
[----:B------:R-:W-:Y:S01]  /*4c00*/  PRMT R111, RZ, 0x7610, R111 ;  /* 0x00007610ff6f7816 */ /* 0x000fe2000000006f */
[----:B------:R-:W-:Y:S01]  /*4c10*/  BAR.SYNC.DEFER_BLOCKING 0x0 ;  /* 0x0000000000007b1d */ /* 0x000fe20000010000 */
[----:B0-----:R-:W-:-:S05]  /*4c20*/  IADD3 R44, P1, R213, R5, RZ ;  /* 0x00000005d52c7210 */ /* 0x001fca0007f3e0ff */
[----:B------:R-:W-:Y:S01]  /*4c30*/  IMAD.X R45, R180, 0x1, R4, P1 ;  /* 0x00000001b42d7824 */ /* 0x000fe200008e0604 */
[----:B------:R-:W-:-:S04]  /*4c40*/  PRMT R110, RZ, 0x7610, R110 ;  /* 0x00007610ff6e7816 */ /* 0x000fc8000000006e */
[----:B------:R0:W4:Y:S02]  /*4c50*/  @!P0 LDG.E.U16 R111, [R44.64] ;  /* 0x000000062c6f8981 */ /* 0x000124000c1e1500 */
[----:B0-----:R-:W-:-:S05]  /*4c60*/  IADD3 R44, P1, R212, R5, RZ ;  /* 0x00000005d42c7210 */ /* 0x001fca0007f3e0ff */
[----:B------:R-:W-:-:S05]  /*4c70*/  IMAD.X R45, R179, 0x1, R4, P1 ;  /* 0x00000001b32d7824 */ /* 0x000fca00008e0604 */
[----:B------:R0:W5:Y:S01]  /*4c80*/  @!P0 LDG.E.U16 R110, [R44.64] ;  /* 0x000000062c6e8981 */ /* 0x000162000c1e1500 */
[----:B------:R-:W-:Y:S02]  /*4c90*/  PRMT R109, RZ, 0x7610, R109 ;  /* 0x00007610ff6d7816 */ /* 0x000fe4000000006d */
[----:B0-----:R-:W-:-:S05]  /*4ca0*/  IADD3 R44, P1, R178, R5, RZ ;  /* 0x00000005b22c7210 */ /* 0x001fca0007f3e0ff */
[----:B------:R-:W-:-:S05]  /*4cb0*/  IMAD.X R45, R169, 0x1, R4, P1 ;  /* 0x00000001a92d7824 */ /* 0x000fca00008e0604 */
[----:B------:R0:W5:Y:S01]  /*4cc0*/  @!P0 LDG.E.U16 R109, [R44.64] ;  /* 0x000000062c6d8981 */ /* 0x000162000c1e1500 */
[----:B------:R-:W-:Y:S02]  /*4cd0*/  PRMT R108, RZ, 0x7610, R108 ;  /* 0x00007610ff6c7816 */ /* 0x000fe4000000006c */
[----:B0-----:R-:W-:-:S05]  /*4ce0*/  IADD3 R44, P1, R211, R5, RZ ;  /* 0x00000005d32c7210 */ /* 0x001fca0007f3e0ff */
[----:B------:R-:W-:Y:S01]  /*4cf0*/  IMAD.X R45, R177, 0x1, R4, P1 ;  /* 0x00000001b12d7824 */ /* 0x000fe200008e0604 */
[----:B------:R-:W-:-:S04]  /*4d00*/  IADD3 R46, P1, R181, R5, RZ ;  /* 0x00000005b52e7210 */ /* 0x000fc80007f3e0ff */
[----:B------:R0:W5:Y:S01]  /*4d10*/  @!P0 LDG.E.U16 R108, [R44.64] ;  /* 0x000000062c6c8981 */ /* 0x000162000c1e1500 */
[----:B------:R-:W-:Y:S01]  /*4d20*/  IMAD.X R47, R168, 0x1, R4, P1 ;  /* 0x00000001a82f7824 */ /* 0x000fe200008e0604 */
[----:B0-----:R-:W-:-:S06]  /*4d30*/  PRMT R44, RZ, 0x7610, R44 ;  /* 0x00007610ff2c7816 */ /* 0x001fcc000000002c */
[----:B------:R0:W5:Y:S01]  /*4d40*/  @!P0 LDG.E.U16 R44, [R46.64] ;  /* 0x000000062e2c8981 */ /* 0x000162000c1e1500 */
[----:B------:R-:W-:Y:S02]  /*4d50*/  PRMT R118, RZ, 0x7610, R118 ;  /* 0x00007610ff767816 */ /* 0x000fe40000000076 */
[----:B0-----:R-:W-:-:S05]  /*4d60*/  IADD3 R46, P1, R176, R5, RZ ;  /* 0x00000005b02e7210 */ /* 0x001fca0007f3e0ff */
[----:B------:R-:W-:-:S05]  /*4d70*/  IMAD.X R47, R166, 0x1, R4, P1 ;  /* 0x00000001a62f7824 */ /* 0x000fca00008e0604 */
[----:B------:R0:W5:Y:S01]  /*4d80*/  @!P0 LDG.E.U16 R118, [R46.64] ;  /* 0x000000062e768981 */ /* 0x000162000c1e1500 */
[----:B------:R-:W-:Y:S02]  /*4d90*/  PRMT R45, RZ, 0x7610, R45 ;  /* 0x00007610ff2d7816 */ /* 0x000fe4000000002d */
[----:B0-----:R-:W-:-:S05]  /*4da0*/  IADD3 R46, P1, R210, R5, RZ ;  /* 0x00000005d22e7210 */ /* 0x001fca0007f3e0ff */
[----:B------:R-:W-:-:S05]  /*4db0*/  IMAD.X R47, R175, 0x1, R4, P1 ;  /* 0x00000001af2f7824 */ /* 0x000fca00008e0604 */
[----:B------:R0:W5:Y:S02]  /*4dc0*/  @!P0 LDG.E.U16 R45, [R46.64] ;  /* 0x000000062e2d8981 */ /* 0x000164000c1e1500 */
[----:B0-----:R-:W-:-:S05]  /*4dd0*/  IADD3 R46, P1, R174, R5, RZ ;  /* 0x00000005ae2e7210 */ /* 0x001fca0007f3e0ff */
[----:B------:R-:W-:Y:S01]  /*4de0*/  IMAD.X R47, R165, 0x1, R4, P1 ;  /* 0x00000001a52f7824 */ /* 0x000fe200008e0604 */
[----:B--2---:R0:W-:Y:S02]  /*4df0*/  STS.U16 [R2+0x4000], R117 ;  /* 0x0040007502007388 */ /* 0x0041e40000000400 */
[----:B0-----:R-:W-:-:S06]  /*4e00*/  PRMT R117, RZ, 0x7610, R117 ;  /* 0x00007610ff757816 */ /* 0x001fcc0000000075 */
[----:B------:R0:W2:Y:S04]  /*4e10*/  @!P0 LDG.E.U16 R117, [R46.64] ;  /* 0x000000062e758981 */ /* 0x0000a8000c1e1500 */
[----:B---3--:R1:W-:Y:S01]  /*4e20*/  STS.U16 [R2+0x4100], R116 ;  /* 0x0041007402007388 */ /* 0x0083e20000000400 */
[----:B0-----:R-:W-:Y:S02]  /*4e30*/  IADD3 R46, P1, R209, R5, RZ ;  /* 0x00000005d12e7210 */ /* 0x001fe40007f3e0ff */
[----:B-1----:R-:W-:-:S03]  /*4e40*/  PRMT R116, RZ, 0x7610, R116 ;  /* 0x00007610ff747816 */ /* 0x002fc60000000074 */
[----:B------:R-:W-:-:S05]  /*4e50*/  IMAD.X R47, R173, 0x1, R4, P1 ;  /* 0x00000001ad2f7824 */ /* 0x000fca00008e0604 */
[----:B------:R0:W3:Y:S02]  /*4e60*/  @!P0 LDG.E.U16 R116, [R46.64] ;  /* 0x000000062e748981 */ /* 0x0000e4000c1e1500 */
[----:B0-----:R-:W-:Y:S02]  /*4e70*/  IADD3 R46, P1, R172, R5, RZ ;  /* 0x00000005ac2e7210 */ /* 0x001fe40007f3e0ff */
[----:B----4-:R0:W-:Y:S03]  /*4e80*/  STS.U16 [R2], R111 ;  /* 0x0000006f02007388 */ /* 0x0101e60000000400 */
[----:B------:R-:W-:Y:S01]  /*4e90*/  IMAD.X R47, R164, 0x1, R4, P1 ;  /* 0x00000001a42f7824 */ /* 0x000fe200008e0604 */
[----:B0-----:R-:W-:-:S06]  /*4ea0*/  PRMT R111, RZ, 0x7610, R111 ;  /* 0x00007610ff6f7816 */ /* 0x001fcc000000006f */
[----:B------:R0:W4:Y:S04]  /*4eb0*/  @!P0 LDG.E.U16 R111, [R46.64] ;  /* 0x000000062e6f8981 */ /* 0x000128000c1e1500 */
[----:B-----5:R1:W-:Y:S01]  /*4ec0*/  STS.U16 [R2+0x100], R110 ;  /* 0x0001006e02007388 */ /* 0x0203e20000000400 */
[----:B0-----:R-:W-:Y:S02]  /*4ed0*/  IADD3 R46, P1, R208, R5, RZ ;  /* 0x00000005d02e7210 */ /* 0x001fe40007f3e0ff */
[----:B-1----:R-:W-:-:S03]  /*4ee0*/  PRMT R110, RZ, 0x7610, R110 ;  /* 0x00007610ff6e7816 */ /* 0x002fc6000000006e */
[----:B------:R-:W-:-:S05]  /*4ef0*/  IMAD.X R47, R160, 0x1, R4, P1 ;  /* 0x00000001a02f7824 */ /* 0x000fca00008e0604 */
[----:B------:R0:W5:Y:S04]  /*4f00*/  @!P0 LDG.E.U16 R110, [R46.64] ;  /* 0x000000062e6e8981 */ /* 0x000168000c1e1500 */
[----:B------:R1:W-:Y:S01]  /*4f10*/  STS.U16 [R2+0x200], R109 ;  /* 0x0002006d02007388 */ /* 0x0003e20000000400 */
        /* <DEDUP_REMOVED lines=8> */
[----:B------:R0:W5:Y:S02]  /*4fa0*/  @!P0 LDG.E.U16 R108, [R46.64] ;  /* 0x000000062e6c8981 */ /* 0x000164000c1e1500 */
[----:B0-----:R-:W-:-:S05]  /*4fb0*/  IADD3 R46, P1, R170, R5, RZ ;  /* 0x00000005aa2e7210 */ /* 0x001fca0007f3e0ff */
[----:B------:R-:W-:Y:S01]  /*4fc0*/  IMAD.X R47, R162, 0x1, R4, P1 ;  /* 0x00000001a22f7824 */ /* 0x000fe200008e0604 */
[----:B------:R0:W-:Y:S02]  /*4fd0*/  STS.U16 [R2+0x400], R118 ;  /* 0x0004007602007388 */ /* 0x0001e40000000400 */
[----:B0-----:R-:W-:-:S06]  /*4fe0*/  PRMT R118, RZ, 0x7610, R118 ;  /* 0x00007610ff767816 */ /* 0x001fcc0000000076 */
        /* <DEDUP_REMOVED lines=17> */
[----:B----4-:R0:W-:Y:S03]  /*5100*/  STS.U16 [R2+0x800], R111 ;  /* 0x0008006f02007388 */ /* 0x0101e60000000400 */
        /* <DEDUP_REMOVED lines=232> */
[----:B------:R-:W2:Y:S01]  /*5f90*/  @!P0 LDG.E.U16 R117, [R46.64] ;  /* 0x000000062e758981 */ /* 0x000ea2000c1e1500 */
[----:B------:R-:W-:Y:S01]  /*5fa0*/  IADD3 R167, R167, -0x1, RZ ;  /* 0xffffffffa7a77810 */ /* 0x000fe20007ffe0ff */
[----:B------:R-:W-:Y:S02]  /*5fb0*/  UIADD3 UR4, UR4, -0x10, URZ ;  /* 0xfffffff004047890 */ /* 0x000fe4000fffe03f */
[----:B------:R-:W-:Y:S01]  /*5fc0*/  STS.U16 [R2+0x3f00], R44 ;  /* 0x003f002c02007388 */ /* 0x000fe20000000400 */
[----:B------:R-:W-:-:S03]  /*5fd0*/  ISETP.NE.U32.AND P0, PT, R167, RZ, PT ;  /* 0x000000ffa700720c */ /* 0x000fc60003f05070 */
[----:B---3--:R-:W-:Y:S04]  /*5fe0*/  STS.U16 [R2+0x3700], R116 ;  /* 0x0037007402007388 */ /* 0x008fe80000000400 */
[----:B----4-:R-:W-:Y:S04]  /*5ff0*/  STS.U16 [R2+0x3800], R111 ;  /* 0x0038006f02007388 */ /* 0x010fe80000000400 */
[----:B-----5:R-:W-:Y:S04]  /*6000*/  STS.U16 [R2+0x3900], R110 ;  /* 0x0039006e02007388 */ /* 0x020fe80000000400 */
[----:B------:R-:W-:Y:S04]  /*6010*/  STS.U16 [R2+0x3a00], R109 ;  /* 0x003a006d02007388 */ /* 0x000fe80000000400 */
[----:B------:R-:W-:Y:S04]  /*6020*/  STS.U16 [R2+0x3b00], R108 ;  /* 0x003b006c02007388 */ /* 0x000fe80000000400 */
[----:B------:R-:W-:Y:S04]  /*6030*/  STS.U16 [R2+0x3c00], R118 ;  /* 0x003c007602007388 */ /* 0x000fe80000000400 */
[----:B------:R-:W-:Y:S04]  /*6040*/  STS.U16 [R2+0x3d00], R45 ;  /* 0x003d002d02007388 */ /* 0x000fe80000000400 */
[----:B--2---:R-:W-:Y:S04]  /*6050*/  STS.U16 [R2+0x3e00], R117 ;  /* 0x003e007502007388 */ /* 0x004fe80000000400 */
[----:B------:R-:W-:Y:S06]  /*6060*/  BAR.SYNC.DEFER_BLOCKING 0x0 ;  /* 0x0000000000007b1d */ /* 0x000fec0000010000 */
[----:B------:R-:W-:Y:S04]  /*6070*/  LDSM.16.MT88.4 R108, [R218+0x4000] ;  /* 0x00400000da6c783b */ /* 0x000fe80000004200 */
[----:B------:R-:W0:Y:S04]  /*6080*/  LDSM.16.M88.4 R44, [R3+0x800] ;  /* 0x00080000032c783b */ /* 0x000e280000000200 */
[----:B------:R-:W1:Y:S01]  /*6090*/  LDSM.16.M88.4 R116, [R3] ;  /* 0x000000000374783b */ /* 0x000e620000000200 */
[C---:B0-----:R-:W-:Y:S08]  /*60a0*/  HMMA.16816.F32.BF16 R60, R108.reuse, R44, R60 ;  /* 0x0000002c6c3c723c */ /* 0x041ff0000004183c */
[C---:B------:R-:W-:Y:S01]  /*60b0*/  HMMA.16816.F32.BF16 R48, R108.reuse, R46, R48 ;  /* 0x0000002e6c30723c */ /* 0x040fe20000041830 */
[----:B------:R-:W0:Y:S07]  /*60c0*/  LDSM.16.M88.4 R44, [R3+0x1800] ;  /* 0x00180000032c783b */ /* 0x000e2e0000000200 */
[C---:B-1----:R-:W-:Y:S08]  /*60d0*/  HMMA.16816.F32.BF16 R52, R108.reuse, R116, R52 ;  /* 0x000000746c34723c */ /* 0x042ff00000041834 */
[C---:B------:R-:W-:Y:S01]  /*60e0*/  HMMA.16816.F32.BF16 R56, R108.reuse, R118, R56 ;  /* 0x000000766c38723c */ /* 0x040fe20000041838 */
[----:B------:R-:W1:Y:S07]  /*60f0*/  LDSM.16.M88.4 R116, [R3+0x1000] ;  /* 0x001000000374783b */ /* 0x000e6e0000000200 */
        /* <DEDUP_REMOVED lines=12> */
[C---:B0-----:R-:W-:Y:S07]  /*61c0*/  HMMA.16816.F32.BF16 R100, R108.reuse, R44, R100 ;  /* 0x0000002c6c64723c */ /* 0x041fee0000041864 */
[----:B------:R-:W-:Y:S01]  /*61d0*/  IMAD.MOV.U32 R44, RZ, RZ, R181 ;  /* 0x000000ffff2c7224 */ /* 0x000fe200078e00b5 */
[----:B------:R-:W-:Y:S01]  /*61e0*/  HMMA.16816.F32.BF16 R104, R108, R46, R104 ;  /* 0x0000002e6c68723c */ /* 0x000fe20000041868 */
[----:B------:R-:W-:-:S04]  /*61f0*/  IMAD.MOV.U32 R45, RZ, RZ, R168 ;  /* 0x000000ffff2d7224 */ /* 0x000fc800078e00a8 */
[----:B------:R-:W-:-:S03]  /*6200*/  IMAD.WIDE R44, R6, 0x2, R44 ;  /* 0x00000002062c7825 */ /* 0x000fc600078e022c */
[C---:B-1----:R-:W-:Y:S01]  /*6210*/  HMMA.16816.F32.BF16 R92, R108.reuse, R116, R92 ;  /* 0x000000746c5c723c */ /* 0x042fe2000004185c */
[----:B------:R-:W-:Y:S02]  /*6220*/  IMAD.MOV.U32 R181, RZ, RZ, R44 ;  /* 0x000000ffffb57224 */ /* 0x000fe400078e002c */
[----:B------:R-:W-:Y:S02]  /*6230*/  IMAD.MOV.U32 R168, RZ, RZ, R45 ;  /* 0x000000ffffa87224 */ /* 0x000fe400078e002d */
[----:B------:R-:W-:Y:S02]  /*6240*/  IMAD.MOV.U32 R44, RZ, RZ, R7 ;  /* 0x000000ffff2c7224 */ /* 0x000fe400078e0007 */
[----:B------:R-:W-:Y:S01]  /*6250*/  IMAD.MOV.U32 R45, RZ, RZ, R11 ;  /* 0x000000ffff2d7224 */ /* 0x000fe200078e000b */
[----:B------:R-:W-:Y:S01]  /*6260*/  HMMA.16816.F32.BF16 R112, R108, R118, R112 ;  /* 0x000000766c70723c */ /* 0x000fe20000041870 */
[----:B------:R-:W-:Y:S02]  /*6270*/  IMAD.MOV.U32 R46, RZ, RZ, R182 ;  /* 0x000000ffff2e7224 */ /* 0x000fe400078e00b6 */
[----:B------:R-:W-:-:S04]  /*6280*/  IMAD.WIDE R44, R6, 0x2, R44 ;  /* 0x00000002062c7825 */ /* 0x000fc800078e022c */
[----:B------:R-:W-:Y:S02]  /*6290*/  IMAD.MOV.U32 R7, RZ, RZ, R44 ;  /* 0x000000ffff077224 */ /* 0x000fe400078e002c */
[----:B------:R-:W-:Y:S02]  /*62a0*/  IMAD.MOV.U32 R11, RZ, RZ, R45 ;  /* 0x000000ffff0b7224 */ /* 0x000fe400078e002d */
[----:B------:R-:W-:Y:S02]  /*62b0*/  IMAD.MOV.U32 R47, RZ, RZ, R8 ;  /* 0x000000ffff2f7224 */ /* 0x000fe400078e0008 */
[----:B------:R-:W-:Y:S02]  /*62c0*/  IMAD.MOV.U32 R44, RZ, RZ, R12 ;  /* 0x000000ffff2c7224 */ /* 0x000fe400078e000c */
[----:B------:R-:W-:Y:S02]  /*62d0*/  IMAD.MOV.U32 R45, RZ, RZ, R14 ;  /* 0x000000ffff2d7224 */ /* 0x000fe400078e000e */
[----:B------:R-:W-:-:S04]  /*62e0*/  IMAD.WIDE R46, R6, 0x2, R46 ;  /* 0x00000002062e7825 */ /* 0x000fc800078e022e */
[----:B------:R-:W-:-:S04]  /*62f0*/  IMAD.WIDE R44, R6, 0x2, R44 ;  /* 0x00000002062c7825 */ /* 0x000fc800078e022c */
[----:B------:R-:W-:Y:S02]  /*6300*/  IMAD.MOV.U32 R182, RZ, RZ, R46 ;  /* 0x000000ffffb67224 */ /* 0x000fe400078e002e */
[----:B------:R-:W-:Y:S02]  /*6310*/  IMAD.MOV.U32 R8, RZ, RZ, R47 ;  /* 0x000000ffff087224 */ /* 0x000fe400078e002f */
[----:B------:R-:W-:Y:S02]  /*6320*/  IMAD.MOV.U32 R12, RZ, RZ, R44 ;  /* 0x000000ffff0c7224 */ /* 0x000fe400078e002c */
[----:B------:R-:W-:Y:S02]  /*6330*/  IMAD.MOV.U32 R14, RZ, RZ, R45 ;  /* 0x000000ffff0e7224 */ /* 0x000fe400078e002d */
[----:B------:R-:W-:Y:S02]  /*6340*/  IMAD.MOV.U32 R46, RZ, RZ, R183 ;  /* 0x000000ffff2e7224 */ /* 0x000fe400078e00b7 */
[----:B------:R-:W-:-:S02]  /*6350*/  IMAD.MOV.U32 R47, RZ, RZ, R9 ;  /* 0x000000ffff2f7224 */ /* 0x000fc400078e0009 */
        /* <DEDUP_REMOVED lines=292> */
[----:B------:R-:W-:Y:S02]  /*75a0*/  IMAD.MOV.U32 R117, RZ, RZ, c[0x0][0x188] ;  /* 0x00006200ff757624 */ /* 0x000fe400078e00ff */
[----:B------:R-:W-:-:S04]  /*75b0*/  IMAD.WIDE R46, R6, 0x2, R46 ;  /* 0x00000002062e7825 */ /* 0x000fc800078e022e */
[----:B------:R-:W-:-:S04]  /*75c0*/  IMAD.WIDE R44, R6, 0x2, R44 ;  /* 0x00000002062c7825 */ /* 0x000fc800078e022c */
[----:B------:R-:W-:Y:S02]  /*75d0*/  IMAD.SHL.U32 R117, R117, 0x10, RZ ;  /* 0x0000001075757824 */ /* 0x000fe400078e00ff */
[----:B------:R-:W-:Y:S02]  /*75e0*/  IMAD.MOV.U32 R178, RZ, RZ, R46 ;  /* 0x000000ffffb27224 */ /* 0x000fe400078e002e */
[----:B------:R-:W-:Y:S02]  /*75f0*/  IMAD.MOV.U32 R169, RZ, RZ, R47 ;  /* 0x000000ffffa97224 */ /* 0x000fe400078e002f */
[----:B------:R-:W-:Y:S02]  /*7600*/  IMAD.MOV.U32 R213, RZ, RZ, R44 ;  /* 0x000000ffffd57224 */ /* 0x000fe400078e002c */
[----:B------:R-:W-:Y:S02]  /*7610*/  IMAD.MOV.U32 R180, RZ, RZ, R45 ;  /* 0x000000ffffb47224 */ /* 0x000fe400078e002d */
[----:B------:R-:W-:Y:S01]  /*7620*/  IMAD.WIDE R152, R117, 0x2, R152 ;  /* 0x0000000275987825 */ /* 0x000fe200078e0298 */
[----:B------:R-:W-:Y:S01]  /*7630*/  @!P0 CALL.REL.NOINC `(.L_x_2) ;  /* 0x0000001000008944 */ /* 0x000fe20003c00000 */
[----:B------:R-:W-:Y:S05]  /*7640*/  BRA `(.L_x_3) ;  /* 0xffffd4d000007947 */ /* 0x000fea000383ffff */
.L_x_2:
[----:B------:R-:W-:Y:S02]  /*7650*/  F2FP.BF16.PACK_AB R12, R91, R79 ;  /* 0x0000004f5b0c723e */ /* 0x000fe400000010ff */
[----:B------:R-:W-:-:S02]  /*7660*/  F2FP.BF16.PACK_AB R8, R90, R78 ;  /* 0x0000004e5a08723e */ /* 0x000fc400000010ff */
[----:B------:R-:W-:Y:S02]  /*7670*/  F2FP.BF16.PACK_AB R4, R89, R77 ;  /* 0x0000004d5904723e */ /* 0x000fe400000010ff */
[----:B------:R-:W-:Y:S02]  /*7680*/  F2FP.BF16.PACK_AB R24, R59, R55 ;  /* 0x000000373b18723e */ /* 0x000fe400000010ff */
[----:B------:R-:W-:Y:S02]  /*7690*/  F2FP.BF16.PACK_AB R20, R58, R54 ;  /* 0x000000363a14723e */ /* 0x000fe400000010ff */
[----:B------:R-:W-:Y:S02]  /*76a0*/  F2FP.BF16.PACK_AB R16, R57, R53 ;  /* 0x000000353910723e */ /* 0x000fe400000010ff */
        /* <DEDUP_REMOVED lines=26> */
.L_x_1:
[----:B0-----:R-:W2:Y:S04]  /*7850*/  LDL.LU R32, [R1+0x5c] ;  /* 0x00005c0001207983 */ /* 0x001ea80000300800 */
[----:B------:R-:W3:Y:S04]  /*7860*/  LDL.LU R31, [R1+0x58] ;  /* 0x00005800011f7983 */ /* 0x000ee80000300800 */
[----:B------:R-:W0:Y:S01]  /*7870*/  S2R R33, SR_TID.X ;  /* 0x0000000000217919 */ /* 0x000e220000002100 */
[----:B------:R-:W-:-:S03]  /*7880*/  ISETP.GE.AND P0, PT, R228, c[0x0][0x178], PT ;  /* 0x00005e00e4007a0c */ /* 0x000fc60003f06270 */
[----:B------:R-:W4:Y:S04]  /*7890*/  LDL.LU R43, [R1+0x7c] ;  /* 0x00007c00012b7983 */ /* 0x000f280000300800 */
[----:B------:R-:W5:Y:S04]  /*78a0*/  LDL.LU R42, [R1+0x78] ;  /* 0x00007800012a7983 */ /* 0x000f680000300800 */
[----:B------:R-:W4:Y:S01]  /*78b0*/  LDL.LU R41, [R1+0x74] ;  /* 0x0000740001297983 */ /* 0x000f220000300800 */
[C---:B0-----:R-:W-:Y:S01]  /*78c0*/  IMAD.SHL.U32 R28, R33.reuse, 0x4, RZ ;  /* 0x00000004211c7824 */ /* 0x041fe200078e00ff */
[C---:B------:R-:W-:Y:S01]  /*78d0*/  LOP3.LUT R3, R33.reuse, 0x60, RZ, 0xc0, !PT ;  /* 0x0000006021037812 */ /* 0x040fe200078ec0ff */
[----:B------:R-:W-:Y:S01]  /*78e0*/  IMAD.SHL.U32 R2, R33, 0x100, RZ ;  /* 0x0000010021027824 */ /* 0x000fe200078e00ff */
[----:B------:R-:W4:Y:S02]  /*78f0*/  LDL.LU R40, [R1+0x70] ;  /* 0x0000700001287983 */ /* 0x000f240000300800 */
[----:B------:R-:W-:-:S02]  /*7900*/  LOP3.LUT R28, R28, 0x70, RZ, 0xc0, !PT ;  /* 0x000000701c1c7812 */ /* 0x000fc400078ec0ff */
[----:B------:R-:W-:Y:S01]  /*7910*/  LOP3.LUT R2, R229, 0x1800, R2, 0xf8, !PT ;  /* 0x00001800e5027812 */ /* 0x000fe200078ef802 */
[----:B------:R-:W-:Y:S01]  /*7920*/  IMAD.SHL.U32 R29, R33, 0x400, RZ ;  /* 0x00000400211d7824 */ /* 0x000fe200078e00ff */
[----:B------:R-:W4:Y:S01]  /*7930*/  LDL.LU R39, [R1+0x6c] ;  /* 0x00006c0001277983 */ /* 0x000f220000300800 */
[----:B------:R-:W-:-:S05]  /*7940*/  IMAD R3, R3, 0x10, R28 ;  /* 0x0000001003037824 */ /* 0x000fca00078e021c */
[----:B------:R-:W-:Y:S01]  /*7950*/  LOP3.LUT R36, R2, R3, RZ, 0x3c, !PT ;  /* 0x0000000302247212 */ /* 0x000fe200078e3cff */
[----:B------:R-:W-:Y:S01]  /*7960*/  BAR.SYNC.DEFER_BLOCKING 0x0 ;  /* 0x0000000000007b1d */ /* 0x000fe20000010000 */
[----:B------:R-:W-:Y:S01]  /*7970*/  IMAD.SHL.U32 R30, R33, 0x10, RZ ;  /* 0x00000010211e7824 */ /* 0x000fe200078e00ff */
[----:B------:R-:W-:-:S04]  /*7980*/  LOP3.LUT R29, R29, 0x1800, RZ, 0xc0, !PT ;  /* 0x000018001d1d7812 */ /* 0x000fc800078ec0ff */
[----:B------:R-:W-:Y:S01]  /*7990*/  LOP3.LUT R29, R29, 0x1f0, R30, 0xf8, !PT ;  /* 0x000001f01d1d7812 */ /* 0x000fe200078ef81e */
[----:B------:R-:W-:Y:S04]  /*79a0*/  STS.128 [R36], R52 ;  /* 0x0000003424007388 */ /* 0x000fe80000000c00 */
[----:B------:R-:W-:Y:S04]  /*79b0*/  STS.128 [R36+0x100], R16 ;  /* 0x0001001024007388 */ /* 0x000fe80000000c00 */
[----:B------:R-:W-:Y:S04]  /*79c0*/  STS.128 [R36+0x80], R20 ;  /* 0x0000801424007388 */ /* 0x000fe80000000c00 */
[----:B------:R-:W-:Y:S01]  /*79d0*/  STS.128 [R36+0x180], R24 ;  /* 0x0001801824007388 */ /* 0x000fe20000000c00 */
[----:B------:R-:W-:-:S03]  /*79e0*/  LOP3.LUT R38, R29, 0x60, R33, 0x78, !PT ;  /* 0x000000601d267812 */ /* 0x000fc600078e7821 */
[----:B------:R-:W-:Y:S06]  /*79f0*/  BAR.SYNC.DEFER_BLOCKING 0x0 ;  /* 0x0000000000007b1d */ /* 0x000fec0000010000 */
[----:B------:R-:W0:Y:S04]  /*7a00*/  LDS.128 R16, [R38] ;  /* 0x0000000026107984 */ /* 0x000e280000000c00 */
[----:B------:R-:W1:Y:S04]  /*7a10*/  LDS.128 R20, [R38+0x200] ;  /* 0x0002000026147984 */ /* 0x000e680000000c00 */
[----:B------:R-:W0:Y:S01]  /*7a20*/  LDS.128 R24, [R38+0x400] ;  /* 0x0004000026187984 */ /* 0x000e220000000c00 */
[----:B------:R-:W-:Y:S01]  /*7a30*/  IMAD R2, R228, c[0x0][0x194], RZ ;  /* 0x00006500e4027a24 */ /* 0x000fe200078e02ff */
[C---:B------:R-:W-:Y:S01]  /*7a40*/  ISETP.LT.AND P3, PT, R0.reuse, c[0x0][0x17c], !P0 ;  /* 0x00005f0000007a0c */ /* 0x040fe20004761270 */
[----:B------:R-:W-:-:S03]  /*7a50*/  IMAD R35, R0, c[0x0][0x198], RZ ;  /* 0x0000660000237a24 */ /* 0x000fc600078e02ff */
[----:B------:R-:W-:-:S04]  /*7a60*/  LEA R0, P4, R2, c[0x0][0x170], 0x1 ;  /* 0x00005c0002007a11 */ /* 0x000fc800078808ff */
[----:B------:R-:W-:Y:S02]  /*7a70*/  LEA.HI.X.SX32 R2, R2, c[0x0][0x174], 0x1, P4 ;  /* 0x00005d0002027a11 */ /* 0x000fe400020f0eff */
[C---:B------:R-:W-:Y:S01]  /*7a80*/  ISETP.LT.AND P4, PT, R227.reuse, c[0x0][0x17c], !P0 ;  /* 0x00005f00e3007a0c */ /* 0x040fe20004781270 */
[----:B------:R-:W-:Y:S02]  /*7a90*/  IMAD R227, R227, c[0x0][0x198], RZ ;  /* 0x00006600e3e37a24 */ /* 0x000fe400078e02ff */
[----:B------:R-:W-:-:S04]  /*7aa0*/  IMAD.MOV.U32 R3, RZ, RZ, c[0x0][0x198] ;  /* 0x00006600ff037624 */ /* 0x000fc800078e00ff */
[----:B------:R-:W-:Y:S01]  /*7ab0*/  IMAD R37, R3, 0x10, R35 ;  /* 0x0000001003257824 */ /* 0x000fe200078e0223 */
[----:B---3--:R-:W-:Y:S02]  /*7ac0*/  ISETP.LT.AND P2, PT, R31, c[0x0][0x17c], !P0 ;  /* 0x00005f001f007a0c */ /* 0x008fe40004741270 */
[----:B------:R-:W3:Y:S04]  /*7ad0*/  LDS.128 R28, [R38+0x600] ;  /* 0x00060000261c7984 */ /* 0x000ee80000000c00 */
[----:B------:R-:W-:Y:S01]  /*7ae0*/  BAR.SYNC.DEFER_BLOCKING 0x0 ;  /* 0x0000000000007b1d */ /* 0x000fe20000010000 */
[----:B--2---:R-:W-:Y:S02]  /*7af0*/  ISETP.LT.AND P1, PT, R32, c[0x0][0x17c], !P0 ;  /* 0x00005f0020007a0c */ /* 0x004fe40004721270 */
[----:B------:R-:W-:-:S04]  /*7b00*/  LEA R32, P5, R35, R0, 0x1 ;  /* 0x0000000023207211 */ /* 0x000fc800078a08ff */
[----:B------:R-:W-:Y:S01]  /*7b10*/  LEA.HI.X.SX32 R33, R35, R2, 0x1, P5 ;  /* 0x0000000223217211 */ /* 0x000fe200028f0eff */
[----:B------:R-:W-:Y:S04]  /*7b20*/  STS.128 [R36], R76 ;  /* 0x0000004c24007388 */ /* 0x000fe80000000c00 */
[----:B------:R-:W-:Y:S04]  /*7b30*/  STS.128 [R36+0x100], R4 ;  /* 0x0001000424007388 */ /* 0x000fe80000000c00 */
[----:B------:R-:W-:Y:S04]  /*7b40*/  STS.128 [R36+0x80], R8 ;  /* 0x0000800824007388 */ /* 0x000fe80000000c00 */
[----:B------:R2:W-:Y:S04]  /*7b50*/  STS.128 [R36+0x180], R12 ;  /* 0x0001800c24007388 */ /* 0x0005e80000000c00 */
[----:B------:R-:W-:Y:S06]  /*7b60*/  BAR.SYNC.DEFER_BLOCKING 0x0 ;  /* 0x0000000000007b1d */ /* 0x000fec0000010000 */
[----:B--2---:R-:W2:Y:S01]  /*7b70*/  LDL.LU R12, [R1+0x68] ;  /* 0x00006800010c7983 */ /* 0x004ea20000300800 */
[----:B------:R-:W-:-:S04]  /*7b80*/  LEA R34, P5, R227, R0, 0x1 ;  /* 0x00000000e3227211 */ /* 0x000fc800078a08ff */
[----:B------:R-:W-:Y:S01]  /*7b90*/  LEA.HI.X.SX32 R35, R227, R2, 0x1, P5 ;  /* 0x00000002e3237211 */ /* 0x000fe200028f0eff */
[----:B0-----:R-:W-:Y:S04]  /*7ba0*/  @P3 STG.E.U16 [R32.64], R16 ;  /* 0x0000001020003986 */ /* 0x001fe8000c101506 */
[----:B-1----:R0:W-:Y:S04]  /*7bb0*/  @P4 STG.E.U16 [R34.64], R20 ;  /* 0x0000001422004986 */ /* 0x0021e8000c101506 */
[----:B0-----:R-:W2:Y:S04]  /*7bc0*/  LDL.LU R35, [R1+0x64] ;  /* 0x0000640001237983 */ /* 0x001ea80000300800 */
[----:B------:R-:W2:Y:S04]  /*7bd0*/  LDL.LU R34, [R1+0x60] ;  /* 0x0000600001227983 */ /* 0x000ea80000300800 */
[----:B------:R-:W2:Y:S01]  /*7be0*/  LDL.LU R14, [R1+0x54] ;  /* 0x00005400010e7983 */ /* 0x000ea20000300800 */
[----:B------:R-:W-:Y:S01]  /*7bf0*/  LEA R4, P6, R37, R0, 0x1 ;  /* 0x0000000025047211 */ /* 0x000fe200078c08ff */
[----:B------:R-:W-:Y:S01]  /*7c00*/  IMAD R7, R3, 0x8, R37 ;  /* 0x0000000803077824 */ /* 0x000fe200078e0225 */
[----:B----4-:R-:W-:Y:S01]  /*7c10*/  ISETP.LT.AND P5, PT, R43, c[0x0][0x17c], !P0 ;  /* 0x00005f002b007a0c */ /* 0x010fe200047a1270 */
[----:B------:R-:W4:Y:S01]  /*7c20*/  LDL.LU R32, [R1+0x50] ;  /* 0x0000500001207983 */ /* 0x000f220000300800 */
[----:B------:R-:W-:Y:S01]  /*7c30*/  LEA.HI.X.SX32 R5, R37, R2, 0x1, P6 ;  /* 0x0000000225057211 */ /* 0x000fe200030f0eff */
[----:B------:R-:W-:Y:S01]  /*7c40*/  IMAD R9, R3, 0x8, R7 ;  /* 0x0000000803097824 */ /* 0x000fe200078e0207 */
[----:B------:R-:W-:Y:S01]  /*7c50*/  LEA R6, P6, R7, R0, 0x1 ;  /* 0x0000000007067211 */ /* 0x000fe200078c08ff */
[----:B------:R-:W4:Y:S01]  /*7c60*/  LDL.LU R33, [R1+0x4c] ;  /* 0x00004c0001217983 */ /* 0x000f220000300800 */
[----:B-----5:R-:W-:Y:S01]  /*7c70*/  ISETP.LT.AND P3, PT, R42, c[0x0][0x17c], !P0 ;  /* 0x00005f002a007a0c */ /* 0x020fe20004761270 */
[----:B------:R-:W-:Y:S01]  /*7c80*/  IMAD R11, R3, 0x8, R9 ;  /* 0x00000008030b7824 */ /* 0x000fe200078e0209 */
[----:B------:R-:W-:-:S02]  /*7c90*/  LEA.HI.X.SX32 R7, R7, R2, 0x1, P6 ;  /* 0x0000000207077211 */ /* 0x000fc400030f0eff */
[----:B------:R-:W-:-:S04]  /*7ca0*/  LEA R8, P6, R9, R0, 0x1 ;  /* 0x0000000009087211 */ /* 0x000fc800078c08ff */
[----:B------:R-:W-:Y:S02]  /*7cb0*/  LEA.HI.X.SX32 R9, R9, R2, 0x1, P6 ;  /* 0x0000000209097211 */ /* 0x000fe400030f0eff */
[----:B------:R-:W-:Y:S01]  /*7cc0*/  LEA R10, P6, R11, R0, 0x1 ;  /* 0x000000000b0a7211 */ /* 0x000fe200078c08ff */
[----:B------:R0:W-:Y:S01]  /*7cd0*/  @P1 STG.E.U16 [R4.64], R24 ;  /* 0x0000001804001986 */ /* 0x0001e2000c101506 */
[----:B------:R-:W-:Y:S01]  /*7ce0*/  PRMT R16, R16, 0x7632, R16 ;  /* 0x0000763210107816 */ /* 0x000fe20000000010 */
[----:B------:R-:W-:Y:S01]  /*7cf0*/  IMAD R13, R3, 0x8, R11 ;  /* 0x00000008030d7824 */ /* 0x000fe200078e020b */
[----:B------:R-:W-:Y:S01]  /*7d00*/  LEA.HI.X.SX32 R11, R11, R2, 0x1, P6 ;  /* 0x000000020b0b7211 */ /* 0x000fe200030f0eff */
[----:B---3--:R-:W-:Y:S04]  /*7d10*/  @P2 STG.E.U16 [R6.64], R28 ;  /* 0x0000001c06002986 */ /* 0x008fe8000c101506 */
[----:B------:R-:W-:Y:S01]  /*7d20*/  @P5 STG.E.U16 [R8.64], R16 ;  /* 0x0000001008005986 */ /* 0x000fe2000c101506 */
[----:B0-----:R-:W-:-:S05]  /*7d30*/  PRMT R5, R20, 0x7632, R5 ;  /* 0x0000763214057816 */ /* 0x001fca0000000005 */
[----:B------:R0:W-:Y:S01]  /*7d40*/  @P3 STG.E.U16 [R10.64], R5 ;  /* 0x000000050a003986 */ /* 0x0001e2000c101506 */
[----:B------:R-:W-:Y:S01]  /*7d50*/  LEA R4, P6, R13, R0, 0x1 ;  /* 0x000000000d047211 */ /* 0x000fe200078c08ff */
[C---:B------:R-:W-:Y:S01]  /*7d60*/  IMAD R15, R226.reuse, c[0x0][0x198], RZ ;  /* 0x00006600e20f7a24 */ /* 0x040fe200078e02ff */
[----:B------:R-:W-:Y:S02]  /*7d70*/  ISETP.LT.AND P4, PT, R41, c[0x0][0x17c], !P0 ;  /* 0x00005f0029007a0c */ /* 0x000fe40004781270 */
[----:B------:R-:W-:Y:S02]  /*7d80*/  ISETP.LT.AND P5, PT, R226, c[0x0][0x17c], !P0 ;  /* 0x00005f00e2007a0c */ /* 0x000fe400047a1270 */
[----:B------:R-:W-:Y:S02]  /*7d90*/  ISETP.LT.AND P1, PT, R40, c[0x0][0x17c], !P0 ;  /* 0x00005f0028007a0c */ /* 0x000fe40004721270 */
[----:B0-----:R-:W-:Y:S01]  /*7da0*/  LEA.HI.X.SX32 R5, R13, R2, 0x1, P6 ;  /* 0x000000020d057211 */ /* 0x001fe200030f0eff */
[----:B------:R-:W-:Y:S01]  /*7db0*/  IMAD R13, R3, 0x10, R13 ;  /* 0x00000010030d7824 */ /* 0x000fe200078e020d */
[----:B------:R-:W-:-:S04]  /*7dc0*/  LEA R6, P6, R15, R0, 0x1 ;  /* 0x000000000f067211 */ /* 0x000fc800078c08ff */
[----:B------:R-:W-:Y:S02]  /*7dd0*/  LEA.HI.X.SX32 R7, R15, R2, 0x1, P6 ;  /* 0x000000020f077211 */ /* 0x000fe400030f0eff */
[C---:B------:R-:W-:Y:S02]  /*7de0*/  LEA R8, P6, R13.reuse, R0, 0x1 ;  /* 0x000000000d087211 */ /* 0x040fe400078c08ff */
[----:B------:R-:W-:Y:S02]  /*7df0*/  PRMT R24, R24, 0x7632, R24 ;  /* 0x0000763218187816 */ /* 0x000fe40000000018 */
[----:B------:R-:W-:Y:S02]  /*7e00*/  PRMT R28, R28, 0x7632, R28 ;  /* 0x000076321c1c7816 */ /* 0x000fe4000000001c */
[----:B------:R-:W-:Y:S01]  /*7e10*/  LEA.HI.X.SX32 R9, R13, R2, 0x1, P6 ;  /* 0x000000020d097211 */ /* 0x000fe200030f0eff */
[----:B------:R0:W-:Y:S04]  /*7e20*/  @P4 STG.E.U16 [R4.64], R24 ;  /* 0x0000001804004986 */ /* 0x0001e8000c101506 */
[----:B------:R1:W-:Y:S04]  /*7e30*/  @P5 STG.E.U16 [R6.64], R28 ;  /* 0x0000001c06005986 */ /* 0x0003e8000c101506 */
[----:B------:R3:W-:Y:S01]  /*7e40*/  @P1 STG.E.U16 [R8.64], R17 ;  /* 0x0000001108001986 */ /* 0x0007e2000c101506 */
[----:B--2---:R-:W-:-:S03]  /*7e50*/  ISETP.LT.AND P3, PT, R12, c[0x0][0x17c], !P0 ;  /* 0x00005f000c007a0c */ /* 0x004fc60004761270 */
[----:B------:R-:W2:Y:S01]  /*7e60*/  LDL.LU R12, [R1+0x48] ;  /* 0x00004800010c7983 */ /* 0x000ea20000300800 */
[----:B------:R-:W-:-:S03]  /*7e70*/  ISETP.LT.AND P1, PT, R14, c[0x0][0x17c], !P0 ;  /* 0x00005f000e007a0c */ /* 0x000fc60004721270 */
[----:B------:R-:W5:Y:S01]  /*7e80*/  LDL.LU R14, [R1+0x44] ;  /* 0x00004400010e7983 */ /* 0x000f620000300800 */
[----:B------:R-:W-:Y:S01]  /*7e90*/  IMAD R11, R3, 0x8, R13 ;  /* 0x00000008030b7824 */ /* 0x000fe200078e020d */
[----:B------:R-:W-:-:S03]  /*7ea0*/  ISETP.LT.AND P2, PT, R39, c[0x0][0x17c], !P0 ;  /* 0x00005f0027007a0c */ /* 0x000fc60004741270 */
[----:B------:R-:W-:Y:S01]  /*7eb0*/  IMAD R13, R3, 0x8, R11 ;  /* 0x00000008030d7824 */ /* 0x000fe200078e020b */
[----:B------:R-:W-:Y:S02]  /*7ec0*/  LEA R10, P6, R11, R0, 0x1 ;  /* 0x000000000b0a7211 */ /* 0x000fe400078c08ff */
[----:B------:R-:W-:Y:S01]  /*7ed0*/  ISETP.LT.AND P4, PT, R35, c[0x0][0x17c], !P0 ;  /* 0x00005f0023007a0c */ /* 0x000fe20004781270 */
[----:B------:R-:W-:Y:S01]  /*7ee0*/  IMAD R15, R3, 0x8, R13 ;  /* 0x00000008030f7824 */ /* 0x000fe200078e020d */
[----:B------:R-:W-:Y:S02]  /*7ef0*/  LEA.HI.X.SX32 R11, R11, R2, 0x1, P6 ;  /* 0x000000020b0b7211 */ /* 0x000fe400030f0eff */
[----:B0-----:R-:W-:-:S04]  /*7f00*/  LEA R4, P6, R13, R0, 0x1 ;  /* 0x000000000d047211 */ /* 0x001fc800078c08ff */
[----:B------:R-:W-:Y:S02]  /*7f10*/  LEA.HI.X.SX32 R5, R13, R2, 0x1, P6 ;  /* 0x000000020d057211 */ /* 0x000fe400030f0eff */
[C---:B-1----:R-:W-:Y:S01]  /*7f20*/  LEA R6, P6, R15.reuse, R0, 0x1 ;  /* 0x000000000f067211 */ /* 0x042fe200078c08ff */
[----:B------:R0:W-:Y:S03]  /*7f30*/  @P2 STG.E.U16 [R10.64], R21 ;  /* 0x000000150a002986 */ /* 0x0001e6000c101506 */
[----:B------:R-:W-:Y:S01]  /*7f40*/  LEA.HI.X.SX32 R7, R15, R2, 0x1, P6 ;  /* 0x000000020f077211 */ /* 0x000fe200030f0eff */
[----:B------:R1:W-:Y:S01]  /*7f50*/  @P3 STG.E.U16 [R4.64], R25 ;  /* 0x0000001904003986 */ /* 0x0003e2000c101506 */
[----:B----4-:R-:W-:-:S03]  /*7f60*/  ISETP.LT.AND P2, PT, R32, c[0x0][0x17c], !P0 ;  /* 0x00005f0020007a0c */ /* 0x010fc60004741270 */
[----:B------:R-:W4:Y:S04]  /*7f70*/  LDL.LU R32, [R1+0x40] ;  /* 0x0000400001207983 */ /* 0x000f280000300800 */
[----:B------:R-:W4:Y:S04]  /*7f80*/  LDL.LU R24, [R1+0x3c] ;  /* 0x00003c0001187983 */ /* 0x000f280000300800 */
[----:B------:R-:W-:Y:S04]  /*7f90*/  @P4 STG.E.U16 [R6.64], R29 ;  /* 0x0000001d06004986 */ /* 0x000fe8000c101506 */
[----:B------:R-:W4:Y:S01]  /*7fa0*/  LDL.LU R20, [R1+0x38] ;  /* 0x0000380001147983 */ /* 0x000f220000300800 */
[----:B------:R-:W-:Y:S01]  /*7fb0*/  IMAD R13, R3, 0x8, R15 ;  /* 0x00000008030d7824 */ /* 0x000fe200078e020f */
[----:B------:R-:W-:-:S03]  /*7fc0*/  ISETP.LT.AND P5, PT, R34, c[0x0][0x17c], !P0 ;  /* 0x00005f0022007a0c */ /* 0x000fc600047a1270 */
[----:B------:R-:W-:Y:S01]  /*7fd0*/  IMAD R15, R3, 0x8, R13 ;  /* 0x00000008030f7824 */ /* 0x000fe200078e020d */
[----:B---3--:R-:W-:-:S04]  /*7fe0*/  LEA R8, P6, R13, R0, 0x1 ;  /* 0x000000000d087211 */ /* 0x008fc800078c08ff */
[----:B------:R-:W-:Y:S02]  /*7ff0*/  LEA.HI.X.SX32 R9, R13, R2, 0x1, P6 ;  /* 0x000000020d097211 */ /* 0x000fe400030f0eff */
[----:B0-----:R-:W-:Y:S02]  /*8000*/  LEA R10, P6, R15, R0, 0x1 ;  /* 0x000000000f0a7211 */ /* 0x001fe400078c08ff */
[----:B------:R-:W-:Y:S02]  /*8010*/  PRMT R17, R17, 0x7632, R17 ;  /* 0x0000763211117816 */ /* 0x000fe40000000011 */
[----:B------:R-:W-:Y:S02]  /*8020*/  LEA.HI.X.SX32 R11, R15, R2, 0x1, P6 ;  /* 0x000000020f0b7211 */ /* 0x000fe400030f0eff */
[----:B-1----:R-:W-:Y:S01]  /*8030*/  PRMT R5, R21, 0x7632, R5 ;  /* 0x0000763215057816 */ /* 0x002fe20000000005 */
[----:B------:R-:W-:Y:S04]  /*8040*/  @P5 STG.E.U16 [R8.64], R17 ;  /* 0x0000001108005986 */ /* 0x000fe8000c101506 */
[----:B------:R0:W-:Y:S01]  /*8050*/  @P1 STG.E.U16 [R10.64], R5 ;  /* 0x000000050a001986 */ /* 0x0001e2000c101506 */
[----:B--2---:R-:W-:-:S03]  /*8060*/  ISETP.LT.AND P4, PT, R12, c[0x0][0x17c], !P0 ;  /* 0x00005f000c007a0c */ /* 0x004fc60004781270 */
[----:B------:R-:W2:Y:S04]  /*8070*/  LDL.LU R12, [R1+0x34] ;  /* 0x00003400010c7983 */ /* 0x000ea80000300800 */
[----:B------:R-:W3:Y:S01]  /*8080*/  LDL.LU R16, [R1+0x30] ;  /* 0x0000300001107983 */ /* 0x000ee20000300800 */
[----:B-----5:R-:W-:-:S03]  /*8090*/  ISETP.LT.AND P1, PT, R14, c[0x0][0x17c], !P0 ;  /* 0x00005f000e007a0c */ /* 0x020fc60004721270 */
[----:B------:R-:W5:Y:S01]  /*80a0*/  LDL.LU R14, [R1+0x2c] ;  /* 0x00002c00010e7983 */ /* 0x000f620000300800 */
[----:B------:R-:W-:Y:S01]  /*80b0*/  IMAD R13, R3, 0x8, R15 ;  /* 0x00000008030d7824 */ /* 0x000fe200078e020f */
[C---:B------:R-:W-:Y:S01]  /*80c0*/  ISETP.LT.AND P5, PT, R225.reuse, c[0x0][0x17c], !P0 ;  /* 0x00005f00e1007a0c */ /* 0x040fe200047a1270 */
[----:B------:R-:W-:-:S03]  /*80d0*/  IMAD R225, R225, c[0x0][0x198], RZ ;  /* 0x00006600e1e17a24 */ /* 0x000fc600078e02ff */
[----:B------:R-:W-:-:S04]  /*80e0*/  LEA R4, P6, R13, R0, 0x1 ;  /* 0x000000000d047211 */ /* 0x000fc800078c08ff */
[----:B0-----:R-:W-:Y:S01]  /*80f0*/  LEA.HI.X.SX32 R5, R13, R2, 0x1, P6 ;  /* 0x000000020d057211 */ /* 0x001fe200030f0eff */
[----:B------:R-:W-:Y:S01]  /*8100*/  IMAD R13, R3, 0x10, R13 ;  /* 0x00000010030d7824 */ /* 0x000fe200078e020d */
[----:B------:R-:W-:Y:S02]  /*8110*/  LEA R6, P6, R225, R0, 0x1 ;  /* 0x00000000e1067211 */ /* 0x000fe400078c08ff */
[----:B------:R-:W-:Y:S01]  /*8120*/  ISETP.LT.AND P3, PT, R33, c[0x0][0x17c], !P0 ;  /* 0x00005f0021007a0c */ /* 0x000fe20004761270 */
[----:B------:R-:W-:Y:S01]  /*8130*/  IMAD R11, R3, 0x8, R13 ;  /* 0x00000008030b7824 */ /* 0x000fe200078e020d */
[----:B------:R-:W-:Y:S02]  /*8140*/  LEA.HI.X.SX32 R7, R225, R2, 0x1, P6 ;  /* 0x00000002e1077211 */ /* 0x000fe400030f0eff */
[----:B------:R-:W-:Y:S02]  /*8150*/  LEA R8, P6, R13, R0, 0x1 ;  /* 0x000000000d087211 */ /* 0x000fe400078c08ff */
[----:B------:R-:W-:-:S02]  /*8160*/  PRMT R25, R25, 0x7632, R25 ;  /* 0x0000763219197816 */ /* 0x000fc40000000019 */
[----:B------:R-:W-:Y:S01]  /*8170*/  LEA.HI.X.SX32 R9, R13, R2, 0x1, P6 ;  /* 0x000000020d097211 */ /* 0x000fe200030f0eff */
[----:B------:R-:W-:Y:S01]  /*8180*/  IMAD R13, R3, 0x8, R11 ;  /* 0x00000008030d7824 */ /* 0x000fe200078e020b */
[----:B------:R-:W-:Y:S02]  /*8190*/  LEA R10, P6, R11, R0, 0x1 ;  /* 0x000000000b0a7211 */ /* 0x000fe400078c08ff */
[----:B------:R-:W-:Y:S01]  /*81a0*/  PRMT R29, R29, 0x7632, R29 ;  /* 0x000076321d1d7816 */ /* 0x000fe2000000001d */
[----:B------:R0:W-:Y:S01]  /*81b0*/  @P2 STG.E.U16 [R4.64], R25 ;  /* 0x0000001904002986 */ /* 0x0001e2000c101506 */
[----:B------:R-:W-:-:S03]  /*81c0*/  LEA.HI.X.SX32 R11, R11, R2, 0x1, P6 ;  /* 0x000000020b0b7211 */ /* 0x000fc600030f0eff */
[----:B------:R1:W-:Y:S01]  /*81d0*/  @P5 STG.E.U16 [R6.64], R29 ;  /* 0x0000001d06005986 */ /* 0x0003e2000c101506 */
[----:B----4-:R-:W-:-:S03]  /*81e0*/  ISETP.LT.AND P5, PT, R24, c[0x0][0x17c], !P0 ;  /* 0x00005f0018007a0c */ /* 0x010fc600047a1270 */
[----:B------:R4:W-:Y:S01]  /*81f0*/  @P3 STG.E.U16 [R8.64], R18 ;  /* 0x0000001208003986 */ /* 0x0009e2000c101506 */
[----:B0-----:R-:W-:-:S03]  /*8200*/  LEA R4, P6, R13, R0, 0x1 ;  /* 0x000000000d047211 */ /* 0x001fc600078c08ff */
[----:B------:R0:W-:Y:S01]  /*8210*/  @P4 STG.E.U16 [R10.64], R22 ;  /* 0x000000160a004986 */ /* 0x0001e2000c101506 */
[----:B------:R-:W-:Y:S01]  /*8220*/  IMAD R15, R3, 0x8, R13 ;  /* 0x00000008030f7824 */ /* 0x000fe200078e020d */
[----:B------:R-:W-:Y:S02]  /*8230*/  LEA.HI.X.SX32 R5, R13, R2, 0x1, P6 ;  /* 0x000000020d057211 */ /* 0x000fe400030f0eff */
[----:B------:R-:W5:Y:S01]  /*8240*/  LDL.LU R24, [R1+0x28] ;  /* 0x0000280001187983 */ /* 0x000f620000300800 */
[----:B------:R-:W-:Y:S01]  /*8250*/  IMAD R13, R3, 0x8, R15 ;  /* 0x00000008030d7824 */ /* 0x000fe200078e020f */
[C---:B-1----:R-:W-:Y:S02]  /*8260*/  LEA R6, P6, R15.reuse, R0, 0x1 ;  /* 0x000000000f067211 */ /* 0x042fe400078c08ff */
[----:B------:R1:W-:Y:S01]  /*8270*/  @P1 STG.E.U16 [R4.64], R26 ;  /* 0x0000001a04001986 */ /* 0x0003e2000c101506 */
[----:B------:R-:W-:Y:S02]  /*8280*/  ISETP.LT.AND P2, PT, R32, c[0x0][0x17c], !P0 ;  /* 0x00005f0020007a0c */ /* 0x000fe40004741270 */
[----:B------:R-:W-:Y:S01]  /*8290*/  LEA.HI.X.SX32 R7, R15, R2, 0x1, P6 ;  /* 0x000000020f077211 */ /* 0x000fe200030f0eff */
[----:B------:R-:W-:Y:S01]  /*82a0*/  IMAD R15, R3, 0x8, R13 ;  /* 0x00000008030f7824 */ /* 0x000fe200078e020d */
[----:B----4-:R-:W-:-:S02]  /*82b0*/  LEA R8, P6, R13, R0, 0x1 ;  /* 0x000000000d087211 */ /* 0x010fc400078c08ff */
[----:B------:R-:W-:Y:S02]  /*82c0*/  ISETP.LT.AND P3, PT, R20, c[0x0][0x17c], !P0 ;  /* 0x00005f0014007a0c */ /* 0x000fe40004761270 */
[----:B------:R-:W-:Y:S01]  /*82d0*/  LEA.HI.X.SX32 R9, R13, R2, 0x1, P6 ;  /* 0x000000020d097211 */ /* 0x000fe200030f0eff */
[----:B------:R-:W-:Y:S01]  /*82e0*/  IMAD R13, R3, 0x8, R15 ;  /* 0x00000008030d7824 */ /* 0x000fe200078e020f */
[C---:B0-----:R-:W-:Y:S02]  /*82f0*/  LEA R10, P6, R15.reuse, R0, 0x1 ;  /* 0x000000000f0a7211 */ /* 0x041fe400078c08ff */
[----:B------:R-:W-:Y:S02]  /*8300*/  PRMT R18, R18, 0x7632, R18 ;  /* 0x0000763212127816 */ /* 0x000fe40000000012 */
[----:B------:R-:W-:Y:S02]  /*8310*/  LEA.HI.X.SX32 R11, R15, R2, 0x1, P6 ;  /* 0x000000020f0b7211 */ /* 0x000fe400030f0eff */
[----:B-1----:R-:W-:Y:S01]  /*8320*/  PRMT R5, R22, 0x7632, R5 ;  /* 0x0000763216057816 */ /* 0x002fe20000000005 */
[----:B------:R-:W-:Y:S01]  /*8330*/  @P2 STG.E.U16 [R6.64], R30 ;  /* 0x0000001e06002986 */ /* 0x000fe2000c101506 */
[----:B------:R-:W-:-:S03]  /*8340*/  LEA R4, P6, R13, R0, 0x1 ;  /* 0x000000000d047211 */ /* 0x000fc600078c08ff */
[----:B------:R-:W-:Y:S01]  /*8350*/  @P5 STG.E.U16 [R8.64], R18 ;  /* 0x0000001208005986 */ /* 0x000fe2000c101506 */
[----:B------:R-:W-:-:S03]  /*8360*/  PRMT R26, R26, 0x7632, R26 ;  /* 0x000076321a1a7816 */ /* 0x000fc6000000001a */
[----:B------:R0:W-:Y:S02]  /*8370*/  @P3 STG.E.U16 [R10.64], R5 ;  /* 0x000000050a003986 */ /* 0x0001e4000c101506 */
[----:B0-----:R-:W-:Y:S01]  /*8380*/  LEA.HI.X.SX32 R5, R13, R2, 0x1, P6 ;  /* 0x000000020d057211 */ /* 0x001fe200030f0eff */
[C---:B------:R-:W-:Y:S01]  /*8390*/  IMAD R15, R224.reuse, c[0x0][0x198], RZ ;  /* 0x00006600e00f7a24 */ /* 0x040fe200078e02ff */
[----:B------:R-:W-:-:S04]  /*83a0*/  ISETP.LT.AND P5, PT, R224, c[0x0][0x17c], !P0 ;  /* 0x00005f00e0007a0c */ /* 0x000fc800047a1270 */
[C---:B------:R-:W-:Y:S02]  /*83b0*/  LEA R6, P6, R15.reuse, R0, 0x1 ;  /* 0x000000000f067211 */ /* 0x040fe400078c08ff */
[----:B------:R-:W-:Y:S02]  /*83c0*/  PRMT R30, R30, 0x7632, R30 ;  /* 0x000076321e1e7816 */ /* 0x000fe4000000001e */
[----:B------:R-:W-:Y:S02]  /*83d0*/  LEA.HI.X.SX32 R7, R15, R2, 0x1, P6 ;  /* 0x000000020f077211 */ /* 0x000fe400030f0eff */
[----:B--2---:R-:W-:Y:S02]  /*83e0*/  ISETP.LT.AND P4, PT, R12, c[0x0][0x17c], !P0 ;  /* 0x00005f000c007a0c */ /* 0x004fe40004781270 */
[----:B------:R-:W2:Y:S01]  /*83f0*/  LDL.LU R12, [R1+0x24] ;  /* 0x00002400010c7983 */ /* 0x000ea20000300800 */
[----:B---3--:R-:W-:-:S03]  /*8400*/  ISETP.LT.AND P1, PT, R16, c[0x0][0x17c], !P0 ;  /* 0x00005f0010007a0c */ /* 0x008fc60004721270 */
[----:B------:R-:W3:Y:S04]  /*8410*/  LDL.LU R17, [R1+0x20] ;  /* 0x0000200001117983 */ /* 0x000ee80000300800 */
[----:B------:R-:W4:Y:S04]  /*8420*/  LDL.LU R16, [R1+0x1c] ;  /* 0x00001c0001107983 */ /* 0x000f280000300800 */
[----:B------:R-:W3:Y:S04]  /*8430*/  LDL.LU R21, [R1+0x18] ;  /* 0x0000180001157983 */ /* 0x000ee80000300800 */
[----:B------:R-:W3:Y:S04]  /*8440*/  LDL.LU R20, [R1+0x14] ;  /* 0x0000140001147983 */ /* 0x000ee80000300800 */
[----:B------:R0:W-:Y:S01]  /*8450*/  @P4 STG.E.U16 [R4.64], R26 ;  /* 0x0000001a04004986 */ /* 0x0001e2000c101506 */
[----:B-----5:R-:W-:-:S03]  /*8460*/  ISETP.LT.AND P2, PT, R14, c[0x0][0x17c], !P0 ;  /* 0x00005f000e007a0c */ /* 0x020fc60004741270 */
[----:B------:R-:W5:Y:S04]  /*8470*/  LDL.LU R14, [R1+0x10] ;  /* 0x00001000010e7983 */ /* 0x000f680000300800 */
[----:B0-----:R-:W5:Y:S04]  /*8480*/  LDL.LU R26, [R1+0xc] ;  /* 0x00000c00011a7983 */ /* 0x001f680000300800 */
[----:B------:R-:W5:Y:S04]  /*8490*/  LDL.LU R33, [R1+0x8] ;  /* 0x0000080001217983 */ /* 0x000f680000300800 */
[----:B------:R-:W5:Y:S04]  /*84a0*/  LDL.LU R32, [R1+0x4] ;  /* 0x0000040001207983 */ /* 0x000f680000300800 */
[----:B------:R0:W-:Y:S04]  /*84b0*/  @P5 STG.E.U16 [R6.64], R30 ;  /* 0x0000001e06005986 */ /* 0x0001e8000c101506 */
[----:B0-----:R-:W5:Y:S01]  /*84c0*/  LDL.LU R30, [R1] ;  /* 0x00000000011e7983 */ /* 0x001f620000300800 */
[----:B------:R-:W-:-:S04]  /*84d0*/  IMAD R13, R3, 0x10, R13 ;  /* 0x00000010030d7824 */ /* 0x000fc800078e020d */
[----:B------:R-:W-:Y:S01]  /*84e0*/  IMAD R11, R3, 0x8, R13 ;  /* 0x00000008030b7824 */ /* 0x000fe200078e020d */
[----:B------:R-:W-:-:S04]  /*84f0*/  LEA R8, P6, R13, R0, 0x1 ;  /* 0x000000000d087211 */ /* 0x000fc800078c08ff */
[----:B------:R-:W-:Y:S01]  /*8500*/  LEA.HI.X.SX32 R9, R13, R2, 0x1, P6 ;  /* 0x000000020d097211 */ /* 0x000fe200030f0eff */
[----:B------:R-:W-:Y:S01]  /*8510*/  IMAD R13, R3, 0x8, R11 ;  /* 0x00000008030d7824 */ /* 0x000fe200078e020b */
[----:B------:R-:W-:Y:S02]  /*8520*/  LEA R10, P5, R11, R0, 0x1 ;  /* 0x000000000b0a7211 */ /* 0x000fe400078a08ff */
[----:B------:R-:W-:Y:S01]  /*8530*/  ISETP.LT.AND P3, PT, R24, c[0x0][0x17c], !P0 ;  /* 0x00005f0018007a0c */ /* 0x000fe20004761270 */
[----:B------:R-:W-:Y:S01]  /*8540*/  IMAD R5, R3, 0x8, R13 ;  /* 0x0000000803057824 */ /* 0x000fe200078e020d */
[----:B------:R-:W-:Y:S01]  /*8550*/  LEA.HI.X.SX32 R11, R11, R2, 0x1, P5 ;  /* 0x000000020b0b7211 */ /* 0x000fe200028f0eff */
[----:B------:R0:W-:Y:S02]  /*8560*/  @P1 STG.E.U16 [R8.64], R19 ;  /* 0x0000001308001986 */ /* 0x0001e4000c101506 */
[----:B------:R-:W-:Y:S02]  /*8570*/  IMAD R15, R3, 0x8, R5 ;  /* 0x00000008030f7824 */ /* 0x000fe400078e0205 */
[----:B------:R-:W-:Y:S01]  /*8580*/  @P2 STG.E.U16 [R10.64], R23 ;  /* 0x000000170a002986 */ /* 0x000fe2000c101506 */
[----:B------:R-:W-:-:S03]  /*8590*/  PRMT R25, R19, 0x7632, R25 ;  /* 0x0000763213197816 */ /* 0x000fc60000000019 */
[----:B------:R-:W-:Y:S01]  /*85a0*/  LDS.128 R8, [R38+0x200] ;  /* 0x0002000026087984 */ /* 0x000fe20000000c00 */
[----:B0-----:R-:W-:-:S04]  /*85b0*/  IMAD R19, R3, 0x8, R15 ;  /* 0x0000000803137824 */ /* 0x001fc800078e020f */
[----:B------:R-:W-:Y:S01]  /*85c0*/  IMAD R29, R3, 0x8, R19 ;  /* 0x00000008031d7824 */ /* 0x000fe200078e0213 */
[----:B------:R-:W-:Y:S02]  /*85d0*/  PRMT R28, R31, 0x7632, R28 ;  /* 0x000076321f1c7816 */ /* 0x000fe4000000001c */
[----:B--2---:R-:W-:Y:S02]  /*85e0*/  ISETP.LT.AND P4, PT, R12, c[0x0][0x17c], !P0 ;  /* 0x00005f000c007a0c */ /* 0x004fe40004781270 */
[----:B------:R-:W-:-:S04]  /*85f0*/  LEA R12, P5, R13, R0, 0x1 ;  /* 0x000000000d0c7211 */ /* 0x000fc800078a08ff */
[----:B------:R-:W-:Y:S02]  /*8600*/  LEA.HI.X.SX32 R13, R13, R2, 0x1, P5 ;  /* 0x000000020d0d7211 */ /* 0x000fe400028f0eff */
[----:B----4-:R-:W-:Y:S02]  /*8610*/  ISETP.LT.AND P1, PT, R16, c[0x0][0x17c], !P0 ;  /* 0x00005f0010007a0c */ /* 0x010fe40004721270 */
[----:B------:R-:W-:Y:S02]  /*8620*/  LEA R16, P5, R5, R0, 0x1 ;  /* 0x0000000005107211 */ /* 0x000fe400078a08ff */
[----:B---3--:R-:W-:Y:S02]  /*8630*/  ISETP.LT.AND P6, PT, R17, c[0x0][0x17c], !P0 ;  /* 0x00005f0011007a0c */ /* 0x008fe400047c1270 */
[----:B------:R-:W-:Y:S01]  /*8640*/  LEA.HI.X.SX32 R17, R5, R2, 0x1, P5 ;  /* 0x0000000205117211 */ /* 0x000fe200028f0eff */
[----:B------:R0:W-:Y:S01]  /*8650*/  @P3 STG.E.U16 [R12.64], R27 ;  /* 0x0000001b0c003986 */ /* 0x0001e2000c101506 */
[----:B------:R-:W-:-:S03]  /*8660*/  ISETP.LT.AND P5, PT, R20, c[0x0][0x17c], !P0 ;  /* 0x00005f0014007a0c */ /* 0x000fc600047a1270 */
[----:B------:R-:W-:Y:S01]  /*8670*/  @P4 STG.E.U16 [R16.64], R31 ;  /* 0x0000001f10004986 */ /* 0x000fe2000c101506 */
[----:B------:R-:W-:-:S03]  /*8680*/  LEA R20, P4, R15, R0, 0x1 ;  /* 0x000000000f147211 */ /* 0x000fc600078808ff */
[----:B------:R-:W1:Y:S01]  /*8690*/  LDS.128 R4, [R38] ;  /* 0x0000000026047984 */ /* 0x000e620000000c00 */
[----:B------:R-:W-:Y:S02]  /*86a0*/  ISETP.LT.AND P2, PT, R21, c[0x0][0x17c], !P0 ;  /* 0x00005f0015007a0c */ /* 0x000fe40004741270 */
[----:B------:R-:W-:Y:S02]  /*86b0*/  LEA.HI.X.SX32 R21, R15, R2, 0x1, P4 ;  /* 0x000000020f157211 */ /* 0x000fe400020f0eff */
[----:B------:R-:W-:Y:S02]  /*86c0*/  LEA R22, P4, R19, R0, 0x1 ;  /* 0x0000000013167211 */ /* 0x000fe400078808ff */
[----:B0-----:R-:W-:Y:S01]  /*86d0*/  PRMT R27, R23, 0x7632, R27 ;  /* 0x00007632171b7816 */ /* 0x001fe2000000001b */
[----:B------:R0:W-:Y:S01]  /*86e0*/  @P6 STG.E.U16 [R20.64], R25 ;  /* 0x0000001914006986 */ /* 0x0001e2000c101506 */
[----:B------:R-:W-:Y:S02]  /*86f0*/  LEA.HI.X.SX32 R23, R19, R2, 0x1, P4 ;  /* 0x0000000213177211 */ /* 0x000fe400020f0eff */
[----:B------:R-:W-:-:S02]  /*8700*/  ISETP.LT.AND P4, PT, R223, c[0x0][0x17c], !P0 ;  /* 0x00005f00df007a0c */ /* 0x000fc40004781270 */
[----:B-----5:R-:W-:Y:S01]  /*8710*/  ISETP.LT.AND P3, PT, R14, c[0x0][0x17c], !P0 ;  /* 0x00005f000e007a0c */ /* 0x020fe20004761270 */
[----:B------:R-:W-:Y:S01]  /*8720*/  IMAD R223, R223, c[0x0][0x198], RZ ;  /* 0x00006600dfdf7a24 */ /* 0x000fe200078e02ff */
[----:B------:R-:W2:Y:S01]  /*8730*/  LDS.128 R12, [R38+0x400] ;  /* 0x00040000260c7984 */ /* 0x000ea20000000c00 */
[----:B------:R-:W-:-:S03]  /*8740*/  LEA R24, P6, R29, R0, 0x1 ;  /* 0x000000001d187211 */ /* 0x000fc600078c08ff */
[----:B------:R3:W-:Y:S01]  /*8750*/  @P1 STG.E.U16 [R22.64], R27 ;  /* 0x0000001b16001986 */ /* 0x0007e2000c101506 */
[----:B------:R-:W-:Y:S02]  /*8760*/  ISETP.LT.AND P1, PT, R26, c[0x0][0x17c], !P0 ;  /* 0x00005f001a007a0c */ /* 0x000fe40004721270 */
[----:B0-----:R-:W-:Y:S01]  /*8770*/  LEA.HI.X.SX32 R25, R29, R2, 0x1, P6 ;  /* 0x000000021d197211 */ /* 0x001fe200030f0eff */
[----:B------:R-:W0:Y:S01]  /*8780*/  LDS.128 R16, [R38+0x600] ;  /* 0x0006000026107984 */ /* 0x000e220000000c00 */
[----:B------:R-:W-:Y:S01]  /*8790*/  LEA R26, P6, R223, R0, 0x1 ;  /* 0x00000000df1a7211 */ /* 0x000fe200078c08ff */
[----:B------:R-:W-:Y:S01]  /*87a0*/  IMAD R29, R3, 0x10, R29 ;  /* 0x00000010031d7824 */ /* 0x000fe200078e021d */
[----:B------:R-:W-:Y:S02]  /*87b0*/  PRMT R21, R27, 0x7632, R21 ;  /* 0x000076321b157816 */ /* 0x000fe40000000015 */
[----:B---3--:R-:W-:Y:S01]  /*87c0*/  LEA.HI.X.SX32 R27, R223, R2, 0x1, P6 ;  /* 0x00000002df1b7211 */ /* 0x008fe200030f0eff */
[----:B------:R-:W-:Y:S01]  /*87d0*/  IMAD R23, R3, 0x8, R29 ;  /* 0x0000000803177824 */ /* 0x000fe200078e021d */
[C---:B------:R-:W-:Y:S01]  /*87e0*/  LEA R20, P6, R29.reuse, R0, 0x1 ;  /* 0x000000001d147211 */ /* 0x040fe200078c08ff */
[----:B------:R3:W-:Y:S03]  /*87f0*/  @P2 STG.E.U16 [R24.64], R21 ;  /* 0x0000001518002986 */ /* 0x0007e6000c101506 */
[----:B---3--:R-:W-:Y:S01]  /*8800*/  LEA.HI.X.SX32 R21, R29, R2, 0x1, P6 ;  /* 0x000000021d157211 */ /* 0x008fe200030f0eff */
[----:B------:R-:W-:Y:S01]  /*8810*/  IMAD R29, R3, 0x8, R23 ;  /* 0x00000008031d7824 */ /* 0x000fe200078e0217 */
[----:B------:R-:W-:-:S03]  /*8820*/  LEA R22, P6, R23, R0, 0x1 ;  /* 0x0000000017167211 */ /* 0x000fc600078c08ff */
[----:B------:R-:W-:Y:S01]  /*8830*/  IMAD R31, R3, 0x8, R29 ;  /* 0x00000008031f7824 */ /* 0x000fe200078e021d */
[----:B------:R-:W-:Y:S02]  /*8840*/  LEA.HI.X.SX32 R23, R23, R2, 0x1, P6 ;  /* 0x0000000217177211 */ /* 0x000fe400030f0eff */
[C---:B------:R-:W-:Y:S01]  /*8850*/  LEA R24, P6, R29.reuse, R0, 0x1 ;  /* 0x000000001d187211 */ /* 0x040fe200078c08ff */
[----:B------:R3:W-:Y:S03]  /*8860*/  @P4 STG.E.U16 [R26.64], R28 ;  /* 0x0000001c1a004986 */ /* 0x0007e6000c101506 */
[----:B------:R-:W-:Y:S01]  /*8870*/  LEA.HI.X.SX32 R25, R29, R2, 0x1, P6 ;  /* 0x000000021d197211 */ /* 0x000fe200030f0eff */
[----:B------:R-:W-:Y:S01]  /*8880*/  IMAD R29, R3, 0x8, R31 ;  /* 0x00000008031d7824 */ /* 0x000fe200078e021f */
[----:B-1----:R1:W-:Y:S01]  /*8890*/  @P5 STG.E.U16 [R20.64], R4 ;  /* 0x0000000414005986 */ /* 0x0023e2000c101506 */
[----:B------:R-:W-:-:S02]  /*88a0*/  ISETP.LT.AND P2, PT, R33, c[0x0][0x17c], !P0 ;  /* 0x00005f0021007a0c */ /* 0x000fc40004741270 */
[C---:B---3--:R-:W-:Y:S02]  /*88b0*/  LEA R26, P6, R31.reuse, R0, 0x1 ;  /* 0x000000001f1a7211 */ /* 0x048fe400078c08ff */
[----:B------:R-:W-:Y:S02]  /*88c0*/  ISETP.LT.AND P4, PT, R32, c[0x0][0x17c], !P0 ;  /* 0x00005f0020007a0c */ /* 0x000fe40004781270 */
[----:B------:R-:W-:Y:S01]  /*88d0*/  LEA.HI.X.SX32 R27, R31, R2, 0x1, P6 ;  /* 0x000000021f1b7211 */ /* 0x000fe200030f0eff */
[----:B------:R-:W-:Y:S01]  /*88e0*/  IMAD R31, R3, 0x8, R29 ;  /* 0x00000008031f7824 */ /* 0x000fe200078e021d */
[C---:B-1----:R-:W-:Y:S01]  /*88f0*/  LEA R20, P6, R29.reuse, R0, 0x1 ;  /* 0x000000001d147211 */ /* 0x042fe200078c08ff */
[----:B------:R1:W-:Y:S01]  /*8900*/  @P3 STG.E.U16 [R22.64], R8 ;  /* 0x0000000816003986 */ /* 0x0003e2000c101506 */
[----:B------:R-:W-:Y:S02]  /*8910*/  ISETP.LT.AND P5, PT, R30, c[0x0][0x17c], !P0 ;  /* 0x00005f001e007a0c */ /* 0x000fe400047a1270 */
[----:B------:R-:W-:Y:S01]  /*8920*/  LEA.HI.X.SX32 R21, R29, R2, 0x1, P6 ;  /* 0x000000021d157211 */ /* 0x000fe200030f0eff */
[----:B------:R-:W-:Y:S01]  /*8930*/  IMAD R29, R3, 0x8, R31 ;  /* 0x00000008031d7824 */ /* 0x000fe200078e021f */
[----:B--2---:R2:W-:Y:S01]  /*8940*/  @P1 STG.E.U16 [R24.64], R12 ;  /* 0x0000000c18001986 */ /* 0x0045e2000c101506 */
[----:B------:R-:W-:-:S02]  /*8950*/  PRMT R4, R4, 0x7632, R4 ;  /* 0x0000763204047816 */ /* 0x000fc40000000004 */
[----:B-1----:R-:W-:-:S04]  /*8960*/  LEA R22, P6, R31, R0, 0x1 ;  /* 0x000000001f167211 */ /* 0x002fc800078c08ff */
[----:B------:R-:W-:Y:S01]  /*8970*/  LEA.HI.X.SX32 R23, R31, R2, 0x1, P6 ;  /* 0x000000021f177211 */ /* 0x000fe200030f0eff */
[----:B------:R-:W-:Y:S01]  /*8980*/  IMAD R31, R222, c[0x0][0x198], RZ ;  /* 0x00006600de1f7a24 */ /* 0x000fe200078e02ff */
[C---:B--2---:R-:W-:Y:S01]  /*8990*/  LEA R24, P6, R29.reuse, R0, 0x1 ;  /* 0x000000001d187211 */ /* 0x044fe200078c08ff */
[----:B0-----:R-:W-:Y:S01]  /*89a0*/  @P2 STG.E.U16 [R26.64], R16 ;  /* 0x000000101a002986 */ /* 0x001fe2000c101506 */
[----:B------:R-:W-:Y:S02]  /*89b0*/  PRMT R8, R8, 0x7632, R8 ;  /* 0x0000763208087816 */ /* 0x000fe40000000008 */
[----:B------:R-:W-:Y:S01]  /*89c0*/  LEA.HI.X.SX32 R25, R29, R2, 0x1, P6 ;  /* 0x000000021d197211 */ /* 0x000fe200030f0eff */
[----:B------:R0:W-:Y:S01]  /*89d0*/  @P4 STG.E.U16 [R20.64], R4 ;  /* 0x0000000414004986 */ /* 0x0001e2000c101506 */
[----:B------:R-:W-:Y:S01]  /*89e0*/  IMAD R29, R3, 0x10, R29 ;  /* 0x00000010031d7824 */ /* 0x000fe200078e021d */
[----:B------:R-:W-:Y:S02]  /*89f0*/  ISETP.LT.AND P3, PT, R252, c[0x0][0x17c], !P0 ;  /* 0x00005f00fc007a0c */ /* 0x000fe40004761270 */
[----:B------:R1:W-:Y:S01]  /*8a00*/  @P5 STG.E.U16 [R22.64], R8 ;  /* 0x0000000816005986 */ /* 0x0003e2000c101506 */
[----:B------:R-:W-:-:S02]  /*8a10*/  ISETP.LT.AND P4, PT, R222, c[0x0][0x17c], !P0 ;  /* 0x00005f00de007a0c */ /* 0x000fc40004781270 */
[----:B0-----:R-:W-:-:S04]  /*8a20*/  LEA R20, P6, R31, R0, 0x1 ;  /* 0x000000001f147211 */ /* 0x001fc800078c08ff */
[----:B------:R-:W-:Y:S01]  /*8a30*/  LEA.HI.X.SX32 R21, R31, R2, 0x1, P6 ;  /* 0x000000021f157211 */ /* 0x000fe200030f0eff */
[----:B-1----:R-:W-:Y:S01]  /*8a40*/  IMAD R23, R3, 0x8, R29 ;  /* 0x0000000803177824 */ /* 0x002fe200078e021d */
[C---:B------:R-:W-:Y:S02]  /*8a50*/  LEA R26, P6, R29.reuse, R0, 0x1 ;  /* 0x000000001d1a7211 */ /* 0x040fe400078c08ff */
[----:B------:R-:W-:Y:S02]  /*8a60*/  PRMT R12, R12, 0x7632, R12 ;  /* 0x000076320c0c7816 */ /* 0x000fe4000000000c */
[----:B------:R-:W-:Y:S01]  /*8a70*/  LEA.HI.X.SX32 R27, R29, R2, 0x1, P6 ;  /* 0x000000021d1b7211 */ /* 0x000fe200030f0eff */
[----:B------:R-:W-:Y:S01]  /*8a80*/  IMAD R29, R3, 0x8, R23 ;  /* 0x00000008031d7824 */ /* 0x000fe200078e0217 */
[----:B------:R-:W-:Y:S02]  /*8a90*/  LEA R22, P6, R23, R0, 0x1 ;  /* 0x0000000017167211 */ /* 0x000fe400078c08ff */
[----:B------:R-:W-:Y:S01]  /*8aa0*/  ISETP.LT.AND P1, PT, R251, c[0x0][0x17c], !P0 ;  /* 0x00005f00fb007a0c */ /* 0x000fe20004721270 */
[----:B------:R0:W-:Y:S01]  /*8ab0*/  @P3 STG.E.U16 [R24.64], R12 ;  /* 0x0000000c18003986 */ /* 0x0001e2000c101506 */
[----:B------:R-:W-:Y:S01]  /*8ac0*/  PRMT R16, R16, 0x7632, R16 ;  /* 0x0000763210107816 */ /* 0x000fe20000000010 */
[----:B------:R-:W-:Y:S01]  /*8ad0*/  IMAD R31, R3, 0x8, R29 ;  /* 0x00000008031f7824 */ /* 0x000fe200078e021d */
[----:B------:R-:W-:-:S02]  /*8ae0*/  LEA.HI.X.SX32 R23, R23, R2, 0x1, P6 ;  /* 0x0000000217177211 */ /* 0x000fc400030f0eff */
[----:B------:R-:W-:Y:S02]  /*8af0*/  ISETP.LT.AND P2, PT, R250, c[0x0][0x17c], !P0 ;  /* 0x00005f00fa007a0c */ /* 0x000fe40004741270 */
[----:B------:R-:W-:Y:S01]  /*8b00*/  ISETP.LT.AND P5, PT, R249, c[0x0][0x17c], !P0 ;  /* 0x00005f00f9007a0c */ /* 0x000fe200047a1270 */
[----:B------:R1:W-:Y:S01]  /*8b10*/  @P4 STG.E.U16 [R20.64], R16 ;  /* 0x0000001014004986 */ /* 0x0003e2000c101506 */
[C---:B0-----:R-:W-:Y:S02]  /*8b20*/  LEA R24, P6, R29.reuse, R0, 0x1 ;  /* 0x000000001d187211 */ /* 0x041fe400078c08ff */
[----:B------:R-:W-:Y:S02]  /*8b30*/  ISETP.LT.AND P3, PT, R248, c[0x0][0x17c], !P0 ;  /* 0x00005f00f8007a0c */ /* 0x000fe40004761270 */
[----:B------:R-:W-:Y:S01]  /*8b40*/  LEA.HI.X.SX32 R25, R29, R2, 0x1, P6 ;  /* 0x000000021d197211 */ /* 0x000fe200030f0eff */
[----:B------:R-:W-:Y:S01]  /*8b50*/  IMAD R29, R3, 0x8, R31 ;  /* 0x00000008031d7824 */ /* 0x000fe200078e021f */
[----:B------:R-:W-:-:S02]  /*8b60*/  ISETP.LT.AND P4, PT, R247, c[0x0][0x17c], !P0 ;  /* 0x00005f00f7007a0c */ /* 0x000fc40004781270 */
[C---:B-1----:R-:W-:Y:S01]  /*8b70*/  LEA R20, P6, R31.reuse, R0, 0x1 ;  /* 0x000000001f147211 */ /* 0x042fe200078c08ff */
[----:B------:R0:W-:Y:S01]  /*8b80*/  @P1 STG.E.U16 [R26.64], R5 ;  /* 0x000000051a001986 */ /* 0x0001e2000c101506 */
[----:B------:R-:W-:Y:S02]  /*8b90*/  ISETP.LT.AND P1, PT, R246, c[0x0][0x17c], !P0 ;  /* 0x00005f00f6007a0c */ /* 0x000fe40004721270 */
[----:B------:R-:W-:Y:S02]  /*8ba0*/  LEA.HI.X.SX32 R21, R31, R2, 0x1, P6 ;  /* 0x000000021f157211 */ /* 0x000fe400030f0eff */
[----:B------:R-:W-:Y:S01]  /*8bb0*/  LEA R4, P6, R29, R0, 0x1 ;  /* 0x000000001d047211 */ /* 0x000fe200078c08ff */
[----:B------:R1:W-:Y:S01]  /*8bc0*/  @P2 STG.E.U16 [R22.64], R9 ;  /* 0x0000000916002986 */ /* 0x0003e2000c101506 */
[----:B------:R-:W-:Y:S01]  /*8bd0*/  PRMT R12, R5, 0x7632, R12 ;  /* 0x00007632050c7816 */ /* 0x000fe2000000000c */
[----:B0-----:R-:W-:Y:S01]  /*8be0*/  IMAD R27, R3, 0x8, R29 ;  /* 0x00000008031b7824 */ /* 0x001fe200078e021d */
[----:B------:R-:W-:Y:S01]  /*8bf0*/  LEA.HI.X.SX32 R5, R29, R2, 0x1, P6 ;  /* 0x000000021d057211 */ /* 0x000fe200030f0eff */
[----:B------:R0:W-:Y:S03]  /*8c00*/  @P5 STG.E.U16 [R24.64], R13 ;  /* 0x0000000d18005986 */ /* 0x0001e6000c101506 */
[----:B-1----:R-:W-:Y:S01]  /*8c10*/  LEA R22, P6, R27, R0, 0x1 ;  /* 0x000000001b167211 */ /* 0x002fe200078c08ff */
[----:B------:R1:W-:Y:S01]  /*8c20*/  @P3 STG.E.U16 [R20.64], R17 ;  /* 0x0000001114003986 */ /* 0x0003e2000c101506 */
[----:B------:R-:W-:-:S02]  /*8c30*/  PRMT R9, R9, 0x7632, R9 ;  /* 0x0000763209097816 */ /* 0x000fc40000000009 */
[----:B------:R-:W-:Y:S01]  /*8c40*/  LEA.HI.X.SX32 R23, R27, R2, 0x1, P6 ;  /* 0x000000021b177211 */ /* 0x000fe200030f0eff */
[----:B------:R-:W-:Y:S01]  /*8c50*/  @P4 STG.E.U16 [R4.64], R12 ;  /* 0x0000000c04004986 */ /* 0x000fe2000c101506 */
[----:B0-----:R-:W-:Y:S01]  /*8c60*/  IMAD R25, R3, 0x8, R27 ;  /* 0x0000000803197824 */ /* 0x001fe200078e021b */
[C---:B------:R-:W-:Y:S01]  /*8c70*/  ISETP.LT.AND P4, PT, R221.reuse, c[0x0][0x17c], !P0 ;  /* 0x00005f00dd007a0c */ /* 0x040fe20004781270 */
[----:B------:R-:W-:Y:S01]  /*8c80*/  IMAD R221, R221, c[0x0][0x198], RZ ;  /* 0x00006600dddd7a24 */ /* 0x000fe200078e02ff */
[----:B------:R-:W-:Y:S02]  /*8c90*/  ISETP.LT.AND P2, PT, R245, c[0x0][0x17c], !P0 ;  /* 0x00005f00f5007a0c */ /* 0x000fe40004741270 */
[----:B------:R-:W-:Y:S01]  /*8ca0*/  LEA R8, P6, R25, R0, 0x1 ;  /* 0x0000000019087211 */ /* 0x000fe200078c08ff */
[----:B------:R0:W-:Y:S01]  /*8cb0*/  @P1 STG.E.U16 [R22.64], R9 ;  /* 0x0000000916001986 */ /* 0x0001e2000c101506 */
[----:B------:R-:W-:Y:S02]  /*8cc0*/  PRMT R13, R13, 0x7632, R13 ;  /* 0x000076320d0d7816 */ /* 0x000fe4000000000d */
[----:B-1----:R-:W-:-:S02]  /*8cd0*/  PRMT R20, R17, 0x7632, R20 ;  /* 0x0000763211147816 */ /* 0x002fc40000000014 */
[----:B0-----:R-:W-:Y:S01]  /*8ce0*/  LEA.HI.X.SX32 R9, R25, R2, 0x1, P6 ;  /* 0x0000000219097211 */ /* 0x001fe200030f0eff */
[----:B------:R-:W-:Y:S01]  /*8cf0*/  IMAD R25, R3, 0x10, R25 ;  /* 0x0000001003197824 */ /* 0x000fe200078e0219 */
[----:B------:R-:W-:-:S03]  /*8d00*/  LEA R4, P6, R221, R0, 0x1 ;  /* 0x00000000dd047211 */ /* 0x000fc600078c08ff */
[----:B------:R-:W-:Y:S01]  /*8d10*/  IMAD R17, R3, 0x8, R25 ;  /* 0x0000000803117824 */ /* 0x000fe200078e0219 */
[----:B------:R-:W-:Y:S02]  /*8d20*/  LEA.HI.X.SX32 R5, R221, R2, 0x1, P6 ;  /* 0x00000002dd057211 */ /* 0x000fe400030f0eff */
[----:B------:R-:W-:Y:S01]  /*8d30*/  LEA R12, P6, R25, R0, 0x1 ;  /* 0x00000000190c7211 */ /* 0x000fe200078c08ff */
[----:B------:R0:W-:Y:S01]  /*8d40*/  @P2 STG.E.U16 [R8.64], R13 ;  /* 0x0000000d08002986 */ /* 0x0001e2000c101506 */
[----:B------:R-:W-:Y:S01]  /*8d50*/  IMAD R21, R3, 0x8, R17 ;  /* 0x0000000803157824 */ /* 0x000fe200078e0211 */
[----:B------:R-:W-:Y:S02]  /*8d60*/  ISETP.LT.AND P5, PT, R244, c[0x0][0x17c], !P0 ;  /* 0x00005f00f4007a0c */ /* 0x000fe400047a1270 */
[----:B------:R-:W-:Y:S01]  /*8d70*/  ISETP.LT.AND P3, PT, R243, c[0x0][0x17c], !P0 ;  /* 0x00005f00f3007a0c */ /* 0x000fe20004761270 */
[----:B------:R-:W-:Y:S01]  /*8d80*/  IMAD R23, R3, 0x8, R21 ;  /* 0x0000000803177824 */ /* 0x000fe200078e0215 */
[----:B0-----:R-:W-:-:S02]  /*8d90*/  LEA.HI.X.SX32 R13, R25, R2, 0x1, P6 ;  /* 0x00000002190d7211 */ /* 0x001fc400030f0eff */
[----:B------:R-:W-:-:S04]  /*8da0*/  LEA R16, P6, R17, R0, 0x1 ;  /* 0x0000000011107211 */ /* 0x000fc800078c08ff */
[----:B------:R-:W-:Y:S02]  /*8db0*/  LEA.HI.X.SX32 R17, R17, R2, 0x1, P6 ;  /* 0x0000000211117211 */ /* 0x000fe400030f0eff */
[C---:B------:R-:W-:Y:S01]  /*8dc0*/  LEA R8, P6, R21.reuse, R0, 0x1 ;  /* 0x0000000015087211 */ /* 0x040fe200078c08ff */
[----:B------:R0:W-:Y:S01]  /*8dd0*/  @P4 STG.E.U16 [R4.64], R20 ;  /* 0x0000001404004986 */ /* 0x0001e2000c101506 */
[----:B------:R-:W-:Y:S02]  /*8de0*/  ISETP.LT.AND P1, PT, R242, c[0x0][0x17c], !P0 ;  /* 0x00005f00f2007a0c */ /* 0x000fe40004721270 */
[----:B------:R-:W-:Y:S01]  /*8df0*/  LEA.HI.X.SX32 R9, R21, R2, 0x1, P6 ;  /* 0x0000000215097211 */ /* 0x000fe200030f0eff */
[----:B------:R-:W-:Y:S01]  /*8e00*/  IMAD R21, R3, 0x8, R23 ;  /* 0x0000000803157824 */ /* 0x000fe200078e0217 */
[----:B------:R1:W-:Y:S01]  /*8e10*/  @P5 STG.E.U16 [R12.64], R6 ;  /* 0x000000060c005986 */ /* 0x0003e2000c101506 */
[----:B------:R-:W-:Y:S02]  /*8e20*/  ISETP.LT.AND P2, PT, R241, c[0x0][0x17c], !P0 ;  /* 0x00005f00f1007a0c */ /* 0x000fe40004741270 */
[----:B0-----:R-:W-:-:S04]  /*8e30*/  LEA R4, P6, R23, R0, 0x1 ;  /* 0x0000000017047211 */ /* 0x001fc800078c08ff */
[----:B------:R-:W-:Y:S01]  /*8e40*/  LEA.HI.X.SX32 R5, R23, R2, 0x1, P6 ;  /* 0x0000000217057211 */ /* 0x000fe200030f0eff */
[----:B------:R-:W-:Y:S01]  /*8e50*/  IMAD R23, R3, 0x8, R21 ;  /* 0x0000000803177824 */ /* 0x000fe200078e0215 */
[C---:B-1----:R-:W-:Y:S01]  /*8e60*/  LEA R12, P6, R21.reuse, R0, 0x1 ;  /* 0x00000000150c7211 */ /* 0x042fe200078c08ff */
[----:B------:R0:W-:Y:S01]  /*8e70*/  @P3 STG.E.U16 [R16.64], R10 ;  /* 0x0000000a10003986 */ /* 0x0001e2000c101506 */
[----:B------:R-:W-:Y:S02]  /*8e80*/  ISETP.LT.AND P4, PT, R240, c[0x0][0x17c], !P0 ;  /* 0x00005f00f0007a0c */ /* 0x000fe40004781270 */
[----:B------:R-:W-:Y:S01]  /*8e90*/  LEA.HI.X.SX32 R13, R21, R2, 0x1, P6 ;  /* 0x00000002150d7211 */ /* 0x000fe200030f0eff */
[----:B------:R-:W-:Y:S01]  /*8ea0*/  IMAD R21, R3, 0x8, R23 ;  /* 0x0000000803157824 */ /* 0x000fe200078e0217 */
[----:B------:R-:W-:Y:S02]  /*8eb0*/  ISETP.LT.AND P5, PT, R239, c[0x0][0x17c], !P0 ;  /* 0x00005f00ef007a0c */ /* 0x000fe400047a1270 */
[----:B------:R-:W-:Y:S01]  /*8ec0*/  ISETP.LT.AND P3, PT, R238, c[0x0][0x17c], !P0 ;  /* 0x00005f00ee007a0c */ /* 0x000fe20004761270 */
[----:B------:R1:W-:Y:S01]  /*8ed0*/  @P1 STG.E.U16 [R8.64], R14 ;  /* 0x0000000e08001986 */ /* 0x0003e2000c101506 */
[----:B0-----:R-:W-:-:S04]  /*8ee0*/  LEA R16, P6, R23, R0, 0x1 ;  /* 0x0000000017107211 */ /* 0x001fc800078c08ff */
[----:B------:R-:W-:Y:S01]  /*8ef0*/  LEA.HI.X.SX32 R17, R23, R2, 0x1, P6 ;  /* 0x0000000217117211 */ /* 0x000fe200030f0eff */
[----:B------:R-:W-:Y:S01]  /*8f00*/  IMAD R23, R220, c[0x0][0x198], RZ ;  /* 0x00006600dc177a24 */ /* 0x000fe200078e02ff */
[C---:B-1----:R-:W-:Y:S01]  /*8f10*/  LEA R8, P6, R21.reuse, R0, 0x1 ;  /* 0x0000000015087211 */ /* 0x042fe200078c08ff */
[----:B------:R0:W-:Y:S01]  /*8f20*/  @P2 STG.E.U16 [R4.64], R18 ;  /* 0x0000001204002986 */ /* 0x0001e2000c101506 */
[----:B------:R-:W-:Y:S02]  /*8f30*/  PRMT R6, R6, 0x7632, R6 ;  /* 0x0000763206067816 */ /* 0x000fe40000000006 */
[----:B------:R-:W-:Y:S02]  /*8f40*/  PRMT R10, R10, 0x7632, R10 ;  /* 0x000076320a0a7816 */ /* 0x000fe4000000000a */
[----:B------:R-:W-:Y:S01]  /*8f50*/  LEA.HI.X.SX32 R9, R21, R2, 0x1, P6 ;  /* 0x0000000215097211 */ /* 0x000fe200030f0eff */
[----:B------:R-:W-:Y:S01]  /*8f60*/  IMAD R21, R3, 0x10, R21 ;  /* 0x0000001003157824 */ /* 0x000fe200078e0215 */
[----:B------:R-:W-:Y:S01]  /*8f70*/  PRMT R14, R14, 0x7632, R14 ;  /* 0x000076320e0e7816 */ /* 0x000fe2000000000e */
[----:B------:R1:W-:Y:S01]  /*8f80*/  @P4 STG.E.U16 [R12.64], R6 ;  /* 0x000000060c004986 */ /* 0x0003e2000c101506 */
[----:B0-----:R-:W-:-:S03]  /*8f90*/  LEA R4, P6, R23, R0, 0x1 ;  /* 0x0000000017047211 */ /* 0x001fc600078c08ff */
[----:B------:R0:W-:Y:S01]  /*8fa0*/  @P5 STG.E.U16 [R16.64], R10 ;  /* 0x0000000a10005986 */ /* 0x0001e2000c101506 */
[----:B------:R-:W-:-:S03]  /*8fb0*/  LEA.HI.X.SX32 R5, R23, R2, 0x1, P6 ;  /* 0x0000000217057211 */ /* 0x000fc600030f0eff */
[----:B------:R-:W-:Y:S01]  /*8fc0*/  @P3 STG.E.U16 [R8.64], R14 ;  /* 0x0000000e08003986 */ /* 0x000fe2000c101506 */
[----:B------:R-:W-:Y:S01]  /*8fd0*/  IMAD R23, R3, 0x8, R21 ;  /* 0x0000000803177824 */ /* 0x000fe200078e0215 */
[----:B------:R-:W-:Y:S02]  /*8fe0*/  ISETP.LT.AND P4, PT, R220, c[0x0][0x17c], !P0 ;  /* 0x00005f00dc007a0c */ /* 0x000fe40004781270 */
[-C--:B-1----:R-:W-:Y:S02]  /*8ff0*/  LEA R12, P3, R21, R0.reuse, 0x1 ;  /* 0x00000000150c7211 */ /* 0x082fe400078608ff */
[----:B------:R-:W-:Y:S02]  /*9000*/  ISETP.LT.AND P1, PT, R237, c[0x0][0x17c], !P0 ;  /* 0x00005f00ed007a0c */ /* 0x000fe40004721270 */
[----:B0-----:R-:W-:Y:S02]  /*9010*/  LEA R16, P6, R23, R0, 0x1 ;  /* 0x0000000017107211 */ /* 0x001fe400078c08ff */
[-C--:B------:R-:W-:Y:S01]  /*9020*/  LEA.HI.X.SX32 R13, R21, R2.reuse, 0x1, P3 ;  /* 0x00000002150d7211 */ /* 0x080fe200018f0eff */
[----:B------:R-:W-:Y:S01]  /*9030*/  IMAD R21, R3, 0x8, R23 ;  /* 0x0000000803157824 */ /* 0x000fe200078e0217 */
[----:B------:R-:W-:-:S02]  /*9040*/  LEA.HI.X.SX32 R17, R23, R2, 0x1, P6 ;  /* 0x0000000217117211 */ /* 0x000fc400030f0eff */
[----:B------:R-:W-:Y:S01]  /*9050*/  PRMT R18, R18, 0x7632, R18 ;  /* 0x0000763212127816 */ /* 0x000fe20000000012 */
[----:B------:R-:W-:Y:S01]  /*9060*/  IMAD R23, R3, 0x8, R21 ;  /* 0x0000000803177824 */ /* 0x000fe200078e0215 */
[----:B------:R-:W-:-:S03]  /*9070*/  ISETP.LT.AND P2, PT, R236, c[0x0][0x17c], !P0 ;  /* 0x00005f00ec007a0c */ /* 0x000fc60004741270 */
[C---:B------:R-:W-:Y:S01]  /*9080*/  IMAD R25, R3.reuse, 0x8, R23 ;  /* 0x0000000803197824 */ /* 0x040fe200078e0217 */
[----:B------:R0:W-:Y:S04]  /*9090*/  @P4 STG.E.U16 [R4.64], R18 ;  /* 0x0000001204004986 */ /* 0x0001e8000c101506 */
[----:B------:R-:W-:Y:S01]  /*90a0*/  @P1 STG.E.U16 [R12.64], R7 ;  /* 0x000000070c001986 */ /* 0x000fe2000c101506 */
[----:B------:R-:W-:Y:S01]  /*90b0*/  IMAD R27, R3, 0x8, R25 ;  /* 0x00000008031b7824 */ /* 0x000fe200078e0219 */
[----:B0-----:R-:W-:-:S03]  /*90c0*/  LEA R4, P1, R21, R0, 0x1 ;  /* 0x0000000015047211 */ /* 0x001fc600078208ff */
[----:B------:R-:W-:Y:S01]  /*90d0*/  IMAD R3, R3, 0x8, R27 ;  /* 0x0000000803037824 */ /* 0x000fe200078e021b */
[----:B------:R-:W-:Y:S02]  /*90e0*/  LEA.HI.X.SX32 R5, R21, R2, 0x1, P1 ;  /* 0x0000000215057211 */ /* 0x000fe400008f0eff */
[-C--:B------:R-:W-:Y:S01]  /*90f0*/  LEA R20, P1, R25, R0.reuse, 0x1 ;  /* 0x0000000019147211 */ /* 0x080fe200078208ff */
[----:B------:R0:W-:Y:S01]  /*9100*/  @P2 STG.E.U16 [R16.64], R11 ;  /* 0x0000000b10002986 */ /* 0x0001e2000c101506 */
[----:B------:R-:W-:Y:S02]  /*9110*/  LEA R8, P2, R23, R0, 0x1 ;  /* 0x0000000017087211 */ /* 0x000fe400078408ff */
[----:B------:R-:W-:Y:S02]  /*9120*/  LEA.HI.X.SX32 R21, R25, R2, 0x1, P1 ;  /* 0x0000000219157211 */ /* 0x000fe400008f0eff */
[----:B------:R-:W-:Y:S02]  /*9130*/  ISETP.LT.AND P5, PT, R235, c[0x0][0x17c], !P0 ;  /* 0x00005f00eb007a0c */ /* 0x000fe400047a1270 */
[----:B------:R-:W-:-:S02]  /*9140*/  ISETP.LT.AND P4, PT, R234, c[0x0][0x17c], !P0 ;  /* 0x00005f00ea007a0c */ /* 0x000fc40004781270 */
[----:B------:R-:W-:Y:S02]  /*9150*/  ISETP.LT.AND P3, PT, R233, c[0x0][0x17c], !P0 ;  /* 0x00005f00e9007a0c */ /* 0x000fe40004761270 */
[----:B0-----:R-:W-:Y:S02]  /*9160*/  LEA R16, P1, R3, R0, 0x1 ;  /* 0x0000000003107211 */ /* 0x001fe400078208ff */
[-C--:B------:R-:W-:Y:S02]  /*9170*/  LEA.HI.X.SX32 R9, R23, R2.reuse, 0x1, P2 ;  /* 0x0000000217097211 */ /* 0x080fe400010f0eff */
[----:B------:R-:W-:Y:S02]  /*9180*/  ISETP.LT.AND P2, PT, R232, c[0x0][0x17c], !P0 ;  /* 0x00005f00e8007a0c */ /* 0x000fe40004741270 */
[----:B------:R-:W-:Y:S02]  /*9190*/  LEA.HI.X.SX32 R17, R3, R2, 0x1, P1 ;  /* 0x0000000203117211 */ /* 0x000fe400008f0eff */
[----:B------:R-:W-:Y:S01]  /*91a0*/  ISETP.LT.AND P1, PT, R231, c[0x0][0x17c], !P0 ;  /* 0x00005f00e7007a0c */ /* 0x000fe20004721270 */
[C---:B------:R-:W-:Y:S01]  /*91b0*/  IMAD R29, R219.reuse, c[0x0][0x198], RZ ;  /* 0x00006600db1d7a24 */ /* 0x040fe200078e02ff */
[----:B------:R-:W-:-:S02]  /*91c0*/  ISETP.LT.AND P0, PT, R219, c[0x0][0x17c], !P0 ;  /* 0x00005f00db007a0c */ /* 0x000fc40004701270 */
[----:B------:R-:W-:Y:S02]  /*91d0*/  LEA R12, P6, R27, R0, 0x1 ;  /* 0x000000001b0c7211 */ /* 0x000fe400078c08ff */
[----:B------:R-:W-:Y:S02]  /*91e0*/  PRMT R10, R7, 0x7632, R10 ;  /* 0x00007632070a7816 */ /* 0x000fe4000000000a */
[----:B------:R-:W-:Y:S02]  /*91f0*/  LEA.HI.X.SX32 R13, R27, R2, 0x1, P6 ;  /* 0x000000021b0d7211 */ /* 0x000fe400030f0eff */
[----:B------:R-:W-:Y:S02]  /*9200*/  LEA R22, P6, R29, R0, 0x1 ;  /* 0x000000001d167211 */ /* 0x000fe400078c08ff */
[----:B------:R-:W-:Y:S01]  /*9210*/  PRMT R6, R11, 0x7632, R6 ;  /* 0x000076320b067816 */ /* 0x000fe20000000006 */
[----:B------:R0:W-:Y:S01]  /*9220*/  @P5 STG.E.U16 [R4.64], R15 ;  /* 0x0000000f04005986 */ /* 0x0001e2000c101506 */
[----:B------:R-:W-:-:S03]  /*9230*/  PRMT R0, R15, 0x7632, R0 ;  /* 0x000076320f007816 */ /* 0x000fc60000000000 */
[----:B------:R0:W-:Y:S04]  /*9240*/  @P4 STG.E.U16 [R8.64], R19 ;  /* 0x0000001308004986 */ /* 0x0001e8000c101506 */
[----:B------:R0:W-:Y:S04]  /*9250*/  @P3 STG.E.U16 [R20.64], R10 ;  /* 0x0000000a14003986 */ /* 0x0001e8000c101506 */
[----:B------:R0:W-:Y:S01]  /*9260*/  @P2 STG.E.U16 [R12.64], R6 ;  /* 0x000000060c002986 */ /* 0x0001e2000c101506 */
[----:B------:R-:W-:-:S03]  /*9270*/  LEA.HI.X.SX32 R23, R29, R2, 0x1, P6 ;  /* 0x000000021d177211 */ /* 0x000fc600030f0eff */
[----:B------:R0:W-:Y:S01]  /*9280*/  @P1 STG.E.U16 [R16.64], R0 ;  /* 0x0000000010001986 */ /* 0x0001e2000c101506 */
[----:B------:R-:W-:Y:S05]  /*9290*/  @!P0 EXIT ;  /* 0x000000000000894d */ /* 0x000fea0003800000 */
[----:B------:R-:W-:-:S05]  /*92a0*/  PRMT R11, R19, 0x7632, R11 ;  /* 0x00007632130b7816 */ /* 0x000fca000000000b */
[----:B------:R-:W-:Y:S01]  /*92b0*/  STG.E.U16 [R22.64], R11 ;  /* 0x0000000b16007986 */ /* 0x000fe2000c101506 */
[----:B------:R-:W-:Y:S05]  /*92c0*/  EXIT ;  /* 0x000000000000794d */ /* 0x000fea0003800000 */
.L_x_4:
[----:B------:R-:W-:-:S00]  /*92d0*/  BRA `(.L_x_4) ;  /* 0xfffffff000007947 */ /* 0x000fc0000383ffff */
[----:B------:R-:W-:-:S00]  /*92e0*/  NOP ;  /* 0x0000000000007918 */ /* 0x000fc00000000000 */
        /* <DEDUP_REMOVED lines=9> */
.L_x_5:


//--------------------- .nv.shared.matmul_kernel  --------------------------
	.section	.nv.shared.matmul_kernel,"aw",@nobits
	.sectionflags	@""
	.align	16
